// auto-generated by cutlass_sweep.gemm — config: {"arch": "sm_100", "cluster_m": 1, "cluster_n": 2, "dtype": "fp16", "stages": 4, "tile_k": 64, "tile_m": 128, "tile_n": 64}
#include "cutlass/cutlass.h"
#include "cutlass/gemm/collective/collective_builder.hpp"
#include "cutlass/gemm/device/gemm_universal_adapter.h"
#include "cutlass/gemm/kernel/gemm_universal.hpp"
#include "cutlass/epilogue/collective/collective_builder.hpp"

using ElemA = cutlass::half_t;
using ElemB = cutlass::half_t;
using ElemCD = cutlass::half_t;
using Acc  = float;
using TileShape    = cute::Shape<cute::_128, cute::_64, cute::_64>;
using ClusterShape = cute::Shape<cute::_1, cute::_2, cute::_1>;

using CollectiveEpilogue = typename cutlass::epilogue::collective::CollectiveBuilder<
    cutlass::arch::Sm100, cutlass::arch::OpClassTensorOp,
    TileShape, ClusterShape,
    cutlass::epilogue::collective::EpilogueTileAuto,
    Acc, Acc,
    ElemCD, cutlass::layout::RowMajor, 128 / cutlass::sizeof_bits<ElemCD>::value,
    ElemCD, cutlass::layout::RowMajor, 128 / cutlass::sizeof_bits<ElemCD>::value,
    cutlass::epilogue::collective::EpilogueScheduleAuto
  >::CollectiveOp;

using CollectiveMainloop = typename cutlass::gemm::collective::CollectiveBuilder<
    cutlass::arch::Sm100, cutlass::arch::OpClassTensorOp,
    ElemA, cutlass::layout::RowMajor, 128 / cutlass::sizeof_bits<ElemA>::value,
    ElemB, cutlass::layout::ColumnMajor, 128 / cutlass::sizeof_bits<ElemB>::value,
    Acc,
    TileShape, ClusterShape,
    cutlass::gemm::collective::StageCount<4>,
    cutlass::gemm::collective::KernelScheduleAuto
  >::CollectiveOp;

using GemmKernel = cutlass::gemm::kernel::GemmUniversal<
    cute::Shape<int,int,int,int>,
    CollectiveMainloop,
    CollectiveEpilogue
>;
using Gemm = cutlass::gemm::device::GemmUniversalAdapter<GemmKernel>;

// Force the device kernel symbol into the cubin without needing a host main.
auto* _anchor = &cutlass::device_kernel<GemmKernel>;


// ===== COMPILED SASS (sm_100a) =====

	.target	sm_100a

	.elftype	@"ET_EXEC"


//--------------------- .note.nv.tkinfo           --------------------------
	.section	.note.nv.tkinfo,"",@"SHT_NOTE"
	.sectionflags	@"SHF_NOTE_NV_TKINFO"
	.tkinfo
        /*0018*/ 	.word	0x00000002
        /*0030*/ 	.string	""
        /*0030*/ 	.string	"ptxas"
        /*0030*/ 	.string	"Cuda compilation tools, release 13.0, V13.0.88"
        /*0030*/ 	.string	"Build cuda_13.0.r13.0/compiler.36424714_0"
        /*0030*/ 	.string	"-arch sm_100a -m 64 "



//--------------------- .note.nv.cuinfo           --------------------------
	.section	.note.nv.cuinfo,"",@"SHT_NOTE"
	.sectionflags	@"SHF_NOTE_NV_CUINFO"
        /*0018*/ 	.short	0x0002
        /*001a*/ 	.short	0x0064
        /*001c*/ 	.short	0x0082
	.zero		2


//--------------------- .nv.info                  --------------------------
	.section	.nv.info,"",@"SHT_CUDA_INFO"
	.align	4


	//----- nvinfo : EIATTR_REGCOUNT
	.align		4
        /*0000*/ 	.byte	0x04, 0x2f
        /*0002*/ 	.short	(.L_19 - .L_18)
	.align		4
.L_18:
        /*0004*/ 	.word	index@(_ZN7cutlass13device_kernelINS_4gemm6kernel13GemmUniversalIN4cute5tupleIJiiiiEEENS1_10collective13CollectiveMmaINS1_35MainloopSm100TmaUmmaWarpSpecializedILi4ELi2ELi4ENS5_IJNS4_1CILi1EEENSA_ILi2EEESB_EEEEENS5_IJNSA_ILi128EEENSA_ILi64EEESG_EEENS_6half_tENS5_IJlSB_lEEESI_SJ_NS4_8TiledMMAINS4_8MMA_AtomIJNS4_20SM100_MMA_F16BF16_SSISI_SI_fLi128ELi64ELNS4_4UMMA5MajorE0ELSO_0ELNSN_7ScaleInE0ELSP_0EEEEEENS4_6LayoutINS5_IJSB_SB_SB_EEENS5_IJNSA_ILi0EEESU_SU_EEEEENS5_IJNS4_10UnderscoreESX_SX_EEEEENS4_23SM90_TMA_LOAD_MULTICASTENS4_14ComposedLayoutINS4_7SwizzleILi3ELi4ELi3EEENS4_18smem_ptr_flag_bitsILi16EEENSS_INS5_IJNSA_ILi8EEESG_EEENS5_IJSG_SB_EEEEEEEvNS4_8identityENS4_13SM90_TMA_LOADES1A_vS1B_EENS_8epilogue10collective18CollectiveEpilogueINS1E_23Sm100TmaWarpSpecializedILi3ELi2ELi32ELb1ELb0EEEJSH_NS5_IJNSS_ISF_SB_EENSS_INSA_ILi32EEESB_EEEEESI_SJ_SI_SJ_NS1E_6fusion15FusionCallbacksIS1I_NS1N_17LinearCombinationISI_fSI_fLNS_15FloatRoundStyleE2EEESH_S1M_JEEENS4_5SM1004TMEM4LOAD26SM100_TMEM_LOAD_32dp32b32xES1C_NS11_INS12_ILi2ELi4ELi3EEES15_NSS_INS5_IJS16_S1K_EEENS5_IJS1K_SB_EEEEEEENS4_39AutoVectorizingCopyWithAssumedAlignmentILi128EEENS4_14SM90_TMA_STOREES21_S23_S23_EEEvvEEEEvNT_6ParamsE)
        /*0008*/ 	.word	0x00000077


	//----- nvinfo : EIATTR_FRAME_SIZE
	.align		4
.L_19:
        /*000c*/ 	.byte	0x04, 0x11
        /*000e*/ 	.short	(.L_21 - .L_20)
	.align		4
.L_20:
        /*0010*/ 	.word	index@($__internal_2_$__cuda_sm10x_tcgen05_guardrail_trap_unallocated_columns_being_dealloced)
        /*0014*/ 	.word	0x00000000


	//----- nvinfo : EIATTR_FRAME_SIZE
	.align		4
.L_21:
        /*0018*/ 	.byte	0x04, 0x11
        /*001a*/ 	.short	(.L_23 - .L_22)
	.align		4
.L_22:
        /*001c*/ 	.word	index@($__internal_1_$__cuda_sm10x_tcgen05_guardrail_trap_phase_invalid_during_alloc)
        /*0020*/ 	.word	0x00000000


	//----- nvinfo : EIATTR_FRAME_SIZE
	.align		4
.L_23:
        /*0024*/ 	.byte	0x04, 0x11
        /*0026*/ 	.short	(.L_25 - .L_24)
	.align		4
.L_24:
        /*0028*/ 	.word	index@($__internal_0_$__cuda_sm10x_tcgen05_guardrail_trap_col_being_dealloced_not_returned_by_alloc)
        /*002c*/ 	.word	0x00000000


	//----- nvinfo : EIATTR_FRAME_SIZE
	.align		4
.L_25:
        /*0030*/ 	.byte	0x04, 0x11
        /*0032*/ 	.short	(.L_27 - .L_26)
	.align		4
.L_26:
        /*0034*/ 	.word	index@(_ZN7cutlass13device_kernelINS_4gemm6kernel13GemmUniversalIN4cute5tupleIJiiiiEEENS1_10collective13CollectiveMmaINS1_35MainloopSm100TmaUmmaWarpSpecializedILi4ELi2ELi4ENS5_IJNS4_1CILi1EEENSA_ILi2EEESB_EEEEENS5_IJNSA_ILi128EEENSA_ILi64EEESG_EEENS_6half_tENS5_IJlSB_lEEESI_SJ_NS4_8TiledMMAINS4_8MMA_AtomIJNS4_20SM100_MMA_F16BF16_SSISI_SI_fLi128ELi64ELNS4_4UMMA5MajorE0ELSO_0ELNSN_7ScaleInE0ELSP_0EEEEEENS4_6LayoutINS5_IJSB_SB_SB_EEENS5_IJNSA_ILi0EEESU_SU_EEEEENS5_IJNS4_10UnderscoreESX_SX_EEEEENS4_23SM90_TMA_LOAD_MULTICASTENS4_14ComposedLayoutINS4_7SwizzleILi3ELi4ELi3EEENS4_18smem_ptr_flag_bitsILi16EEENSS_INS5_IJNSA_ILi8EEESG_EEENS5_IJSG_SB_EEEEEEEvNS4_8identityENS4_13SM90_TMA_LOADES1A_vS1B_EENS_8epilogue10collective18CollectiveEpilogueINS1E_23Sm100TmaWarpSpecializedILi3ELi2ELi32ELb1ELb0EEEJSH_NS5_IJNSS_ISF_SB_EENSS_INSA_ILi32EEESB_EEEEESI_SJ_SI_SJ_NS1E_6fusion15FusionCallbacksIS1I_NS1N_17LinearCombinationISI_fSI_fLNS_15FloatRoundStyleE2EEESH_S1M_JEEENS4_5SM1004TMEM4LOAD26SM100_TMEM_LOAD_32dp32b32xES1C_NS11_INS12_ILi2ELi4ELi3EEES15_NSS_INS5_IJS16_S1K_EEENS5_IJS1K_SB_EEEEEEENS4_39AutoVectorizingCopyWithAssumedAlignmentILi128EEENS4_14SM90_TMA_STOREES21_S23_S23_EEEvvEEEEvNT_6ParamsE)
        /*0038*/ 	.word	0x00000000


	//----- nvinfo : EIATTR_MIN_STACK_SIZE
	.align		4
.L_27:
        /*003c*/ 	.byte	0x04, 0x12
        /*003e*/ 	.short	(.L_29 - .L_28)
	.align		4
.L_28:
        /*0040*/ 	.word	index@(_ZN7cutlass13device_kernelINS_4gemm6kernel13GemmUniversalIN4cute5tupleIJiiiiEEENS1_10collective13CollectiveMmaINS1_35MainloopSm100TmaUmmaWarpSpecializedILi4ELi2ELi4ENS5_IJNS4_1CILi1EEENSA_ILi2EEESB_EEEEENS5_IJNSA_ILi128EEENSA_ILi64EEESG_EEENS_6half_tENS5_IJlSB_lEEESI_SJ_NS4_8TiledMMAINS4_8MMA_AtomIJNS4_20SM100_MMA_F16BF16_SSISI_SI_fLi128ELi64ELNS4_4UMMA5MajorE0ELSO_0ELNSN_7ScaleInE0ELSP_0EEEEEENS4_6LayoutINS5_IJSB_SB_SB_EEENS5_IJNSA_ILi0EEESU_SU_EEEEENS5_IJNS4_10UnderscoreESX_SX_EEEEENS4_23SM90_TMA_LOAD_MULTICASTENS4_14ComposedLayoutINS4_7SwizzleILi3ELi4ELi3EEENS4_18smem_ptr_flag_bitsILi16EEENSS_INS5_IJNSA_ILi8EEESG_EEENS5_IJSG_SB_EEEEEEEvNS4_8identityENS4_13SM90_TMA_LOADES1A_vS1B_EENS_8epilogue10collective18CollectiveEpilogueINS1E_23Sm100TmaWarpSpecializedILi3ELi2ELi32ELb1ELb0EEEJSH_NS5_IJNSS_ISF_SB_EENSS_INSA_ILi32EEESB_EEEEESI_SJ_SI_SJ_NS1E_6fusion15FusionCallbacksIS1I_NS1N_17LinearCombinationISI_fSI_fLNS_15FloatRoundStyleE2EEESH_S1M_JEEENS4_5SM1004TMEM4LOAD26SM100_TMEM_LOAD_32dp32b32xES1C_NS11_INS12_ILi2ELi4ELi3EEES15_NSS_INS5_IJS16_S1K_EEENS5_IJS1K_SB_EEEEEEENS4_39AutoVectorizingCopyWithAssumedAlignmentILi128EEENS4_14SM90_TMA_STOREES21_S23_S23_EEEvvEEEEvNT_6ParamsE)
        /*0044*/ 	.word	0x00000000
.L_29:


//--------------------- .nv.compat                --------------------------
	.section	.nv.compat,"",@"SHT_CUDA_COMPAT_INFO"
	.align	4
        /*0000*/ 	.byte	0x02, 0x09, 0x01, 0x00, 0x02, 0x02, 0x02, 0x00, 0x02, 0x05, 0x05, 0x00, 0x03, 0x07, 0x01, 0x01
        /*0010*/ 	.byte	0x02, 0x03, 0x01, 0x00, 0x02, 0x06, 0x01, 0x00, 0x04, 0x0b, 0x08, 0x00, 0x09, 0x00, 0x00, 0x00
        /*0020*/ 	.byte	0x00, 0x00, 0x00, 0x00


//--------------------- .nv.info._ZN7cutlass13device_kernelINS_4gemm6kernel13GemmUniversalIN4cute5tupleIJiiiiEEENS1_10collective13CollectiveMmaINS1_35MainloopSm100TmaUmmaWarpSpecializedILi4ELi2ELi4ENS5_IJNS4_1CILi1EEENSA_ILi2EEESB_EEEEENS5_IJNSA_ILi128EEENSA_ILi64EEESG_EEENS_6half_tENS5_IJlSB_lEEESI_SJ_NS4_8TiledMMAINS4_8MMA_AtomIJNS4_20SM100_MMA_F16BF16_SSISI_SI_fLi128ELi64ELNS4_4UMMA5MajorE0ELSO_0ELNSN_7ScaleInE0ELSP_0EEEEEENS4_6LayoutINS5_IJSB_SB_SB_EEENS5_IJNSA_ILi0EEESU_SU_EEEEENS5_IJNS4_10UnderscoreESX_SX_EEEEENS4_23SM90_TMA_LOAD_MULTICASTENS4_14ComposedLayoutINS4_7SwizzleILi3ELi4ELi3EEENS4_18smem_ptr_flag_bitsILi16EEENSS_INS5_IJNSA_ILi8EEESG_EEENS5_IJSG_SB_EEEEEEEvNS4_8identityENS4_13SM90_TMA_LOADES1A_vS1B_EENS_8epilogue10collective18CollectiveEpilogueINS1E_23Sm100TmaWarpSpecializedILi3ELi2ELi32ELb1ELb0EEEJSH_NS5_IJNSS_ISF_SB_EENSS_INSA_ILi32EEESB_EEEEESI_SJ_SI_SJ_NS1E_6fusion15FusionCallbacksIS1I_NS1N_17LinearCombinationISI_fSI_fLNS_15FloatRoundStyleE2EEESH_S1M_JEEENS4_5SM1004TMEM4LOAD26SM100_TMEM_LOAD_32dp32b32xES1C_NS11_INS12_ILi2ELi4ELi3EEES15_NSS_INS5_IJS16_S1K_EEENS5_IJS1K_SB_EEEEEEENS4_39AutoVectorizingCopyWithAssumedAlignmentILi128EEENS4_14SM90_TMA_STOREES21_S23_S23_EEEvvEEEEvNT_6ParamsE --------------------------
	.section	.nv.info._ZN7cutlass13device_kernelINS_4gemm6kernel13GemmUniversalIN4cute5tupleIJiiiiEEENS1_10collective13CollectiveMmaINS1_35MainloopSm100TmaUmmaWarpSpecializedILi4ELi2ELi4ENS5_IJNS4_1CILi1EEENSA_ILi2EEESB_EEEEENS5_IJNSA_ILi128EEENSA_ILi64EEESG_EEENS_6half_tENS5_IJlSB_lEEESI_SJ_NS4_8TiledMMAINS4_8MMA_AtomIJNS4_20SM100_MMA_F16BF16_SSISI_SI_fLi128ELi64ELNS4_4UMMA5MajorE0ELSO_0ELNSN_7ScaleInE0ELSP_0EEEEEENS4_6LayoutINS5_IJSB_SB_SB_EEENS5_IJNSA_ILi0EEESU_SU_EEEEENS5_IJNS4_10UnderscoreESX_SX_EEEEENS4_23SM90_TMA_LOAD_MULTICASTENS4_14ComposedLayoutINS4_7SwizzleILi3ELi4ELi3EEENS4_18smem_ptr_flag_bitsILi16EEENSS_INS5_IJNSA_ILi8EEESG_EEENS5_IJSG_SB_EEEEEEEvNS4_8identityENS4_13SM90_TMA_LOADES1A_vS1B_EENS_8epilogue10collective18CollectiveEpilogueINS1E_23Sm100TmaWarpSpecializedILi3ELi2ELi32ELb1ELb0EEEJSH_NS5_IJNSS_ISF_SB_EENSS_INSA_ILi32EEESB_EEEEESI_SJ_SI_SJ_NS1E_6fusion15FusionCallbacksIS1I_NS1N_17LinearCombinationISI_fSI_fLNS_15FloatRoundStyleE2EEESH_S1M_JEEENS4_5SM1004TMEM4LOAD26SM100_TMEM_LOAD_32dp32b32xES1C_NS11_INS12_ILi2ELi4ELi3EEES15_NSS_INS5_IJS16_S1K_EEENS5_IJS1K_SB_EEEEEEENS4_39AutoVectorizingCopyWithAssumedAlignmentILi128EEENS4_14SM90_TMA_STOREES21_S23_S23_EEEvvEEEEvNT_6ParamsE,"",@"SHT_CUDA_INFO"
	.sectionflags	@""
	.align	4


	//----- nvinfo : EIATTR_CUDA_API_VERSION
	.align		4
        /*0000*/ 	.byte	0x04, 0x37
        /*0002*/ 	.short	(.L_31 - .L_30)
.L_30:
        /*0004*/ 	.word	0x00000082


	//----- nvinfo : EIATTR_KPARAM_INFO
	.align		4
.L_31:
        /*0008*/ 	.byte	0x04, 0x17
        /*000a*/ 	.short	(.L_33 - .L_32)
.L_32:
        /*000c*/ 	.word	0x00000000
        /*0010*/ 	.short	0x0000
        /*0012*/ 	.short	0x0000
        /*0014*/ 	.byte	0x00, 0xf0, 0x01, 0x20


	//----- nvinfo : EIATTR_AT_ENTRY_FRAGMENTS
	.align		4
.L_33:
        /*0018*/ 	.byte	0x04, 0x4f
        /*001a*/ 	.short	(.L_35 - .L_34)


	//   ....[0]....
.L_34:
        /*001c*/ 	.word	0x00000006


	//----- nvinfo : EIATTR_RESERVED_SMEM_USED
	.align		4
.L_35:
        /*0020*/ 	.byte	0x01, 0x41
	.zero		2


	//----- nvinfo : EIATTR_SPARSE_MMA_MASK
	.align		4
        /*0024*/ 	.byte	0x03, 0x50
        /*0026*/ 	.short	0x0000


	//----- nvinfo : EIATTR_TCGEN05_1CTA_USED
	.align		4
        /*0028*/ 	.byte	0x01, 0x51
	.zero		2


	//----- nvinfo : EIATTR_MAXREG_COUNT
	.align		4
        /*002c*/ 	.byte	0x03, 0x1b
        /*002e*/ 	.short	0x00ff


	//----- nvinfo : EIATTR_NUM_BARRIERS
	.align		4
        /*0030*/ 	.byte	0x02, 0x4c
        /*0032*/ 	.byte	0x07
	.zero		1


	//----- nvinfo : EIATTR_EXTERNS
	.align		4
        /*0034*/ 	.byte	0x04, 0x0f
        /*0036*/ 	.short	(.L_37 - .L_36)


	//   ....[0]....
	.align		4
.L_36:
        /*0038*/ 	.word	index@(__assertfail)


	//----- nvinfo : EIATTR_MERCURY_ISA_VERSION
	.align		4
.L_37:
        /*003c*/ 	.byte	0x03, 0x5f
        /*003e*/ 	.short	0x0101


	//----- nvinfo : EIATTR_INT_WARP_WIDE_INSTR_OFFSETS
	.align		4
        /*0040*/ 	.byte	0x04, 0x31
        /*0042*/ 	.short	(.L_39 - .L_38)


	//   ....[0]....
.L_38:
        /*0044*/ 	.word	0x00003cc0


	//   ....[1]....
        /*0048*/ 	.word	0x00003ce0


	//   ....[2]....
        /*004c*/ 	.word	0x00003d10


	//   ....[3]....
        /*0050*/ 	.word	0x000048f0


	//   ....[4]....
        /*0054*/ 	.word	0x00004970


	//   ....[5]....
        /*0058*/ 	.word	0x00004a80


	//   ....[6]....
        /*005c*/ 	.word	0x00004b90


	//----- nvinfo : EIATTR_COOP_GROUP_MASK_REGIDS
	.align		4
.L_39:
        /*0060*/ 	.byte	0x04, 0x29
        /*0062*/ 	.short	(.L_41 - .L_40)


	//   ....[0]....
.L_40:
        /*0064*/ 	.word	0xffffffff


	//   ....[1]....
        /*0068*/ 	.word	0xffffffff


	//   ....[2]....
        /*006c*/ 	.word	0xffffffff


	//   ....[3]....
        /*0070*/ 	.word	0xffffffff


	//   ....[4]....
        /*0074*/ 	.word	0xffffffff


	//   ....[5]....
        /*0078*/ 	.word	0xffffffff


	//   ....[6]....
        /*007c*/ 	.word	0xffffffff


	//   ....[7]....
        /*0080*/ 	.word	0xffffffff


	//   ....[8]....
        /*0084*/ 	.word	0xffffffff


	//   ....[9]....
        /*0088*/ 	.word	0xffffffff


	//   ....[10]....
        /*008c*/ 	.word	0xffffffff


	//   ....[11]....
        /*0090*/ 	.word	0xffffffff


	//   ....[12]....
        /*0094*/ 	.word	0xffffffff


	//   ....[13]....
        /*0098*/ 	.word	0xffffffff


	//----- nvinfo : EIATTR_COOP_GROUP_INSTR_OFFSETS
	.align		4
.L_41:
        /*009c*/ 	.byte	0x04, 0x28
        /*009e*/ 	.short	(.L_43 - .L_42)


	//   ....[0]....
.L_42:
        /*00a0*/ 	.word	0x00000080


	//   ....[1]....
        /*00a4*/ 	.word	0x000004f0


	//   ....[2]....
        /*00a8*/ 	.word	0x000006a0


	//   ....[3]....
        /*00ac*/ 	.word	0x00000820


	//   ....[4]....
        /*00b0*/ 	.word	0x00000920


	//   ....[5]....
        /*00b4*/ 	.word	0x00000a90


	//   ....[6]....
        /*00b8*/ 	.word	0x00000c30


	//   ....[7]....
        /*00bc*/ 	.word	0x00000de0


	//   ....[8]....
        /*00c0*/ 	.word	0x00002020


	//   ....[9]....
        /*00c4*/ 	.word	0x00002f10


	//   ....[10]....
        /*00c8*/ 	.word	0x00003120


	//   ....[11]....
        /*00cc*/ 	.word	0x00003150


	//   ....[12]....
        /*00d0*/ 	.word	0x00003ba0


	//   ....[13]....
        /*00d4*/ 	.word	0x00003dd0


	//----- nvinfo : EIATTR_VRC_CTA_INIT_COUNT
	.align		4
.L_43:
        /*00d8*/ 	.byte	0x02, 0x4a
        /*00da*/ 	.byte	0x80
	.zero		1


	//----- nvinfo : EIATTR_SYSCALL_OFFSETS
	.align		4
        /*00dc*/ 	.byte	0x04, 0x46
        /*00de*/ 	.short	(.L_45 - .L_44)


	//   ....[0]....
.L_44:
        /*00e0*/ 	.word	0x00005880


	//   ....[1]....
        /*00e4*/ 	.word	0x00005970


	//   ....[2]....
        /*00e8*/ 	.word	0x00006210


	//   ....[3]....
        /*00ec*/ 	.word	0x00006ee0


	//----- nvinfo : EIATTR_MBARRIER_INSTR_OFFSETS
	.align		4
.L_45:
        /*00f0*/ 	.byte	0x04, 0x39
        /*00f2*/ 	.short	(.L_47 - .L_46)


	//   ....[0]....
.L_46:
        /*00f4*/ 	.word	0x00000610
        /*00f8*/ 	.word	0x000000ff
        /*00fc*/ 	.word	0x00000000
        /*0100*/ 	.short	0x0100
        /*0102*/ 	.byte	0x04
	.zero		1


	//   ....[1]....
        /*0104*/ 	.word	0x00000620
        /*0108*/ 	.word	0x000000ff
        /*010c*/ 	.word	0x00000020
        /*0110*/ 	.short	0x0100
        /*0112*/ 	.byte	0x04
	.zero		1


	//   ....[2]....
        /*0114*/ 	.word	0x00000630
        /*0118*/ 	.word	0x000000ff
        /*011c*/ 	.word	0x00000008
        /*0120*/ 	.short	0x0100
        /*0122*/ 	.byte	0x04
	.zero		1


	//   ....[3]....
        /*0124*/ 	.word	0x00000640
        /*0128*/ 	.word	0x000000ff
        /*012c*/ 	.word	0x00000028
        /*0130*/ 	.short	0x0100
        /*0132*/ 	.byte	0x04
	.zero		1


	//   ....[4]....
        /*0134*/ 	.word	0x00000650
        /*0138*/ 	.word	0x000000ff
        /*013c*/ 	.word	0x00000010
        /*0140*/ 	.short	0x0100
        /*0142*/ 	.byte	0x04
	.zero		1


	//   ....[5]....
        /*0144*/ 	.word	0x00000660
        /*0148*/ 	.word	0x000000ff
        /*014c*/ 	.word	0x00000030
        /*0150*/ 	.short	0x0100
        /*0152*/ 	.byte	0x04
	.zero		1


	//   ....[6]....
        /*0154*/ 	.word	0x00000670
        /*0158*/ 	.word	0x000000ff
        /*015c*/ 	.word	0x00000018
        /*0160*/ 	.short	0x0100
        /*0162*/ 	.byte	0x04
	.zero		1


	//   ....[7]....
        /*0164*/ 	.word	0x00000680
        /*0168*/ 	.word	0x000000ff
        /*016c*/ 	.word	0x00000038
        /*0170*/ 	.short	0x0100
        /*0172*/ 	.byte	0x04
	.zero		1


	//   ....[8]....
        /*0174*/ 	.word	0x000007b0
        /*0178*/ 	.word	0x000000ff
        /*017c*/ 	.word	0x00000040
        /*0180*/ 	.short	0x0100
        /*0182*/ 	.byte	0x04
	.zero		1


	//   ....[9]....
        /*0184*/ 	.word	0x000007c0
        /*0188*/ 	.word	0x000000ff
        /*018c*/ 	.word	0x00000058
        /*0190*/ 	.short	0x0100
        /*0192*/ 	.byte	0x04
	.zero		1


	//   ....[10]....
        /*0194*/ 	.word	0x000007d0
        /*0198*/ 	.word	0x000000ff
        /*019c*/ 	.word	0x00000048
        /*01a0*/ 	.short	0x0100
        /*01a2*/ 	.byte	0x04
	.zero		1


	//   ....[11]....
        /*01a4*/ 	.word	0x000007e0
        /*01a8*/ 	.word	0x000000ff
        /*01ac*/ 	.word	0x00000060
        /*01b0*/ 	.short	0x0100
        /*01b2*/ 	.byte	0x04
	.zero		1


	//   ....[12]....
        /*01b4*/ 	.word	0x000007f0
        /*01b8*/ 	.word	0x000000ff
        /*01bc*/ 	.word	0x00000050
        /*01c0*/ 	.short	0x0100
        /*01c2*/ 	.byte	0x04
	.zero		1


	//   ....[13]....
        /*01c4*/ 	.word	0x00000800
        /*01c8*/ 	.word	0x000000ff
        /*01cc*/ 	.word	0x00000068
        /*01d0*/ 	.short	0x0100
        /*01d2*/ 	.byte	0x04
	.zero		1


	//   ....[14]....
        /*01d4*/ 	.word	0x000008f0
        /*01d8*/ 	.word	0x000000ff
        /*01dc*/ 	.word	0x00000070
        /*01e0*/ 	.short	0x0100
        /*01e2*/ 	.byte	0x06
	.zero		1


	//   ....[15]....
        /*01e4*/ 	.word	0x00000900
        /*01e8*/ 	.word	0x000000ff
        /*01ec*/ 	.word	0x00000078
        /*01f0*/ 	.short	0x0100
        /*01f2*/ 	.byte	0x06
	.zero		1


	//   ....[16]....
        /*01f4*/ 	.word	0x00000a40
        /*01f8*/ 	.word	0x000000ff
        /*01fc*/ 	.word	0x00000080
        /*0200*/ 	.short	0x0100
        /*0202*/ 	.byte	0x06
	.zero		1


	//   ....[17]....
        /*0204*/ 	.word	0x00000a50
        /*0208*/ 	.word	0x000000ff
        /*020c*/ 	.word	0x00000090
        /*0210*/ 	.short	0x0100
        /*0212*/ 	.byte	0x06
	.zero		1


	//   ....[18]....
        /*0214*/ 	.word	0x00000a60
        /*0218*/ 	.word	0x000000ff
        /*021c*/ 	.word	0x00000088
        /*0220*/ 	.short	0x0100
        /*0222*/ 	.byte	0x06
	.zero		1


	//   ....[19]....
        /*0224*/ 	.word	0x00000a70
        /*0228*/ 	.word	0x000000ff
        /*022c*/ 	.word	0x00000098
        /*0230*/ 	.short	0x0100
        /*0232*/ 	.byte	0x06
	.zero		1


	//   ....[20]....
        /*0234*/ 	.word	0x00000ba0
        /*0238*/ 	.word	0x000000ff
        /*023c*/ 	.word	0x000000a0
        /*0240*/ 	.short	0x0100
        /*0242*/ 	.byte	0x04
	.zero		1


	//   ....[21]....
        /*0244*/ 	.word	0x00000bb0
        /*0248*/ 	.word	0x000000ff
        /*024c*/ 	.word	0x000000c0
        /*0250*/ 	.short	0x0100
        /*0252*/ 	.byte	0x04
	.zero		1


	//   ....[22]....
        /*0254*/ 	.word	0x00000bc0
        /*0258*/ 	.word	0x000000ff
        /*025c*/ 	.word	0x000000a8
        /*0260*/ 	.short	0x0100
        /*0262*/ 	.byte	0x04
	.zero		1


	//   ....[23]....
        /*0264*/ 	.word	0x00000bd0
        /*0268*/ 	.word	0x000000ff
        /*026c*/ 	.word	0x000000c8
        /*0270*/ 	.short	0x0100
        /*0272*/ 	.byte	0x04
	.zero		1


	//   ....[24]....
        /*0274*/ 	.word	0x00000be0
        /*0278*/ 	.word	0x000000ff
        /*027c*/ 	.word	0x000000b0
        /*0280*/ 	.short	0x0100
        /*0282*/ 	.byte	0x04
	.zero		1


	//   ....[25]....
        /*0284*/ 	.word	0x00000bf0
        /*0288*/ 	.word	0x000000ff
        /*028c*/ 	.word	0x000000d0
        /*0290*/ 	.short	0x0100
        /*0292*/ 	.byte	0x04
	.zero		1


	//   ....[26]....
        /*0294*/ 	.word	0x00000c00
        /*0298*/ 	.word	0x000000ff
        /*029c*/ 	.word	0x000000b8
        /*02a0*/ 	.short	0x0100
        /*02a2*/ 	.byte	0x04
	.zero		1


	//   ....[27]....
        /*02a4*/ 	.word	0x00000c10
        /*02a8*/ 	.word	0x000000ff
        /*02ac*/ 	.word	0x000000d8
        /*02b0*/ 	.short	0x0100
        /*02b2*/ 	.byte	0x04
	.zero		1


	//   ....[28]....
        /*02b4*/ 	.word	0x00000d00
        /*02b8*/ 	.word	0x000000ff
        /*02bc*/ 	.word	0x000000e0
        /*02c0*/ 	.short	0x0100
        /*02c2*/ 	.byte	0x04
	.zero		1


	//   ....[29]....
        /*02c4*/ 	.word	0x00000d10
        /*02c8*/ 	.word	0x000000ff
        /*02cc*/ 	.word	0x000000f0
        /*02d0*/ 	.short	0x0100
        /*02d2*/ 	.byte	0x04
	.zero		1


	//   ....[30]....
        /*02d4*/ 	.word	0x00000d20
        /*02d8*/ 	.word	0x000000ff
        /*02dc*/ 	.word	0x000000e8
        /*02e0*/ 	.short	0x0100
        /*02e2*/ 	.byte	0x04
	.zero		1


	//   ....[31]....
        /*02e4*/ 	.word	0x00000d30
        /*02e8*/ 	.word	0x000000ff
        /*02ec*/ 	.word	0x000000f8
        /*02f0*/ 	.short	0x0100
        /*02f2*/ 	.byte	0x04
	.zero		1


	//   ....[32]....
        /*02f4*/ 	.word	0x000018c0
        /*02f8*/ 	.word	0x00000000
        /*02fc*/ 	.word	0x000000f0
        /*0300*/ 	.short	0x010a
        /*0302*/ 	.byte	0xff
	.zero		1


	//   ....[33]....
        /*0304*/ 	.word	0x000018e0
        /*0308*/ 	.word	0x00000000
        /*030c*/ 	.word	0x000000e0
        /*0310*/ 	.short	0x0101
        /*0312*/ 	.byte	0xff
	.zero		1


	//   ....[34]....
        /*0314*/ 	.word	0x000019a0
        /*0318*/ 	.word	0x000000ff
        /*031c*/ 	.word	0x00000020
        /*0320*/ 	.short	0x010a
        /*0322*/ 	.byte	0x04
	.zero		1


	//   ....[35]....
        /*0324*/ 	.word	0x00001a20
        /*0328*/ 	.word	0x000000ff
        /*032c*/ 	.word	0x00000020
        /*0330*/ 	.short	0x010a
        /*0332*/ 	.byte	0x21
	.zero		1


	//   ....[36]....
        /*0334*/ 	.word	0x00001bc0
        /*0338*/ 	.word	0x000000ff
        /*033c*/ 	.word	0x00000020
        /*0340*/ 	.short	0x010a
        /*0342*/ 	.byte	0x07
	.zero		1


	//   ....[37]....
        /*0344*/ 	.word	0x00001ce0
        /*0348*/ 	.word	0x000000ff
        /*034c*/ 	.word	0x00000078
        /*0350*/ 	.short	0x0101
        /*0352*/ 	.byte	0x0d
	.zero		1


	//   ....[38]....
        /*0354*/ 	.word	0x00001d00
        /*0358*/ 	.word	0x000000ff
        /*035c*/ 	.word	0x00000020
        /*0360*/ 	.short	0x010a
        /*0362*/ 	.byte	0x04
	.zero		1


	//   ....[39]....
        /*0364*/ 	.word	0x00001d80
        /*0368*/ 	.word	0x000000ff
        /*036c*/ 	.word	0x00000020
        /*0370*/ 	.short	0x010a
        /*0372*/ 	.byte	0x11
	.zero		1


	//   ....[40]....
        /*0374*/ 	.word	0x00001f10
        /*0378*/ 	.word	0x000000ff
        /*037c*/ 	.word	0x00000020
        /*0380*/ 	.short	0x010a
        /*0382*/ 	.byte	0x06
	.zero		1


	//   ....[41]....
        /*0384*/ 	.word	0x00002050
        /*0388*/ 	.word	0x00000003
        /*038c*/ 	.word	0x00000080
        /*0390*/ 	.short	0x010a
        /*0392*/ 	.byte	0xff
	.zero		1


	//   ....[42]....
        /*0394*/ 	.word	0x000021a0
        /*0398*/ 	.word	0x00000000
        /*039c*/ 	.word	0x00000000
        /*03a0*/ 	.short	0x0101
        /*03a2*/ 	.byte	0xff
	.zero		1


	//   ....[43]....
        /*03a4*/ 	.word	0x00002760
        /*03a8*/ 	.word	0x000000ff
        /*03ac*/ 	.word	0x00000000
        /*03b0*/ 	.short	0x010a
        /*03b2*/ 	.byte	0x04
	.zero		1


	//   ....[44]....
        /*03b4*/ 	.word	0x000027f0
        /*03b8*/ 	.word	0x000000ff
        /*03bc*/ 	.word	0x00000000
        /*03c0*/ 	.short	0x010a
        /*03c2*/ 	.byte	0x05
	.zero		1


	//   ....[45]....
        /*03c4*/ 	.word	0x00002880
        /*03c8*/ 	.word	0x000000ff
        /*03cc*/ 	.word	0x00000000
        /*03d0*/ 	.short	0x010a
        /*03d2*/ 	.byte	0x05
	.zero		1


	//   ....[46]....
        /*03d4*/ 	.word	0x00002920
        /*03d8*/ 	.word	0x00000000
        /*03dc*/ 	.word	0x00000000
        /*03e0*/ 	.short	0x010a
        /*03e2*/ 	.byte	0xff
	.zero		1


	//   ....[47]....
        /*03e4*/ 	.word	0x00002a60
        /*03e8*/ 	.word	0x00000002
        /*03ec*/ 	.word	0x000000e0
        /*03f0*/ 	.short	0x010a
        /*03f2*/ 	.byte	0xff
	.zero		1


	//   ....[48]....
        /*03f4*/ 	.word	0x00002ac0
        /*03f8*/ 	.word	0x00000004
        /*03fc*/ 	.word	0x00000000
        /*0400*/ 	.short	0x0101
        /*0402*/ 	.byte	0xff
	.zero		1


	//   ....[49]....
        /*0404*/ 	.word	0x00002ae0
        /*0408*/ 	.word	0x000000ff
        /*040c*/ 	.word	0x00000090
        /*0410*/ 	.short	0x010a
        /*0412*/ 	.byte	0x04
	.zero		1


	//   ....[50]....
        /*0414*/ 	.word	0x00002c00
        /*0418*/ 	.word	0x00000002
        /*041c*/ 	.word	0x00000080
        /*0420*/ 	.short	0x010a
        /*0422*/ 	.byte	0xff
	.zero		1


	//   ....[51]....
        /*0424*/ 	.word	0x00002d10
        /*0428*/ 	.word	0x00000002
        /*042c*/ 	.word	0x00000000
        /*0430*/ 	.short	0x0101
        /*0432*/ 	.byte	0xff
	.zero		1


	//   ....[52]....
        /*0434*/ 	.word	0x00002da0
        /*0438*/ 	.word	0x000000ff
        /*043c*/ 	.word	0x00000090
        /*0440*/ 	.short	0x0106
        /*0442*/ 	.byte	0x04
	.zero		1


	//   ....[53]....
        /*0444*/ 	.word	0x00002dc0
        /*0448*/ 	.word	0x000000ff
        /*044c*/ 	.word	0x00000090
        /*0450*/ 	.short	0x010a
        /*0452*/ 	.byte	0x04
	.zero		1


	//   ....[54]....
        /*0454*/ 	.word	0x00002e50
        /*0458*/ 	.word	0x000000ff
        /*045c*/ 	.word	0x00000090
        /*0460*/ 	.short	0x0106
        /*0462*/ 	.byte	0x07
	.zero		1


	//   ....[55]....
        /*0464*/ 	.word	0x00002e90
        /*0468*/ 	.word	0x00000000
        /*046c*/ 	.word	0x00000090
        /*0470*/ 	.short	0x010a
        /*0472*/ 	.byte	0xff
	.zero		1


	//   ....[56]....
        /*0474*/ 	.word	0x000033f0
        /*0478*/ 	.word	0x00000000
        /*047c*/ 	.word	0x00000080
        /*0480*/ 	.short	0x010a
        /*0482*/ 	.byte	0xff
	.zero		1


	//   ....[57]....
        /*0484*/ 	.word	0x00003500
        /*0488*/ 	.word	0x00000003
        /*048c*/ 	.word	0x00000000
        /*0490*/ 	.short	0x0101
        /*0492*/ 	.byte	0xff
	.zero		1


	//   ....[58]....
        /*0494*/ 	.word	0x00003510
        /*0498*/ 	.word	0x000000ff
        /*049c*/ 	.word	0x00000000
        /*04a0*/ 	.short	0x010a
        /*04a2*/ 	.byte	0x04
	.zero		1


	//   ....[59]....
        /*04a4*/ 	.word	0x00003530
        /*04a8*/ 	.word	0x000000ff
        /*04ac*/ 	.word	0x000000c0
        /*04b0*/ 	.short	0x010a
        /*04b2*/ 	.byte	0x1e
	.zero		1


	//   ....[60]....
        /*04b4*/ 	.word	0x00003600
        /*04b8*/ 	.word	0x000000ff
        /*04bc*/ 	.word	0x00000000
        /*04c0*/ 	.short	0x010a
        /*04c2*/ 	.byte	0x05
	.zero		1


	//   ....[61]....
        /*04c4*/ 	.word	0x00003740
        /*04c8*/ 	.word	0x000000ff
        /*04cc*/ 	.word	0x00000000
        /*04d0*/ 	.short	0x010a
        /*04d2*/ 	.byte	0x04
	.zero		1


	//   ....[62]....
        /*04d4*/ 	.word	0x000039d0
        /*04d8*/ 	.word	0x000000ff
        /*04dc*/ 	.word	0x00000000
        /*04e0*/ 	.short	0x010a
        /*04e2*/ 	.byte	0x04
	.zero		1


	//   ....[63]....
        /*04e4*/ 	.word	0x00003a60
        /*04e8*/ 	.word	0x000000ff
        /*04ec*/ 	.word	0x00000000
        /*04f0*/ 	.short	0x010a
        /*04f2*/ 	.byte	0x05
	.zero		1


	//   ....[64]....
        /*04f4*/ 	.word	0x00003af0
        /*04f8*/ 	.word	0x000000ff
        /*04fc*/ 	.word	0x00000000
        /*0500*/ 	.short	0x010a
        /*0502*/ 	.byte	0x05
	.zero		1


	//   ....[65]....
        /*0504*/ 	.word	0x00003b80
        /*0508*/ 	.word	0x000000ff
        /*050c*/ 	.word	0x00000000
        /*0510*/ 	.short	0x010a
        /*0512*/ 	.byte	0x04
	.zero		1


	//   ....[66]....
        /*0514*/ 	.word	0x00004020
        /*0518*/ 	.word	0x0000000c
        /*051c*/ 	.word	0x00000080
        /*0520*/ 	.short	0x010a
        /*0522*/ 	.byte	0xff
	.zero		1


	//   ....[67]....
        /*0524*/ 	.word	0x00004190
        /*0528*/ 	.word	0x00000000
        /*052c*/ 	.word	0x00000000
        /*0530*/ 	.short	0x0101
        /*0532*/ 	.byte	0xff
	.zero		1


	//   ....[68]....
        /*0534*/ 	.word	0x00004610
        /*0538*/ 	.word	0x000000ff
        /*053c*/ 	.word	0x00000078
        /*0540*/ 	.short	0x010a
        /*0542*/ 	.byte	0x18
	.zero		1


	//   ....[69]....
        /*0544*/ 	.word	0x000047d0
        /*0548*/ 	.word	0x000000ff
        /*054c*/ 	.word	0x00000058
        /*0550*/ 	.short	0x010a
        /*0552*/ 	.byte	0x04
	.zero		1


	//   ....[70]....
        /*0554*/ 	.word	0x000049b0
        /*0558*/ 	.word	0x000000ff
        /*055c*/ 	.word	0x00000040
        /*0560*/ 	.short	0x010b
        /*0562*/ 	.byte	0x04
	.zero		1


	//   ....[71]....
        /*0564*/ 	.word	0x000049c0
        /*0568*/ 	.word	0x000000ff
        /*056c*/ 	.word	0x00000000
        /*0570*/ 	.short	0x0101
        /*0572*/ 	.byte	0x14
	.zero		1


	//   ....[72]....
        /*0574*/ 	.word	0x000049d0
        /*0578*/ 	.word	0x000000ff
        /*057c*/ 	.word	0x00000058
        /*0580*/ 	.short	0x010a
        /*0582*/ 	.byte	0x05
	.zero		1


	//   ....[73]....
        /*0584*/ 	.word	0x00004bd0
        /*0588*/ 	.word	0x000000ff
        /*058c*/ 	.word	0x00000040
        /*0590*/ 	.short	0x010b
        /*0592*/ 	.byte	0x05
	.zero		1


	//   ....[74]....
        /*0594*/ 	.word	0x00004be0
        /*0598*/ 	.word	0x000000ff
        /*059c*/ 	.word	0x00000000
        /*05a0*/ 	.short	0x0101
        /*05a2*/ 	.byte	0x04
	.zero		1


	//   ....[75]....
        /*05a4*/ 	.word	0x00004c80
        /*05a8*/ 	.word	0x000000ff
        /*05ac*/ 	.word	0x00000000
        /*05b0*/ 	.short	0x010a
        /*05b2*/ 	.byte	0x04
	.zero		1


	//   ....[76]....
        /*05b4*/ 	.word	0x00004d10
        /*05b8*/ 	.word	0x000000ff
        /*05bc*/ 	.word	0x00000000
        /*05c0*/ 	.short	0x010a
        /*05c2*/ 	.byte	0x05
	.zero		1


	//   ....[77]....
        /*05c4*/ 	.word	0x00004db0
        /*05c8*/ 	.word	0x00000000
        /*05cc*/ 	.word	0x00000000
        /*05d0*/ 	.short	0x010a
        /*05d2*/ 	.byte	0xff
	.zero		1


	//   ....[78]....
        /*05d4*/ 	.word	0x00005110
        /*05d8*/ 	.word	0x00000003
        /*05dc*/ 	.word	0x00000080
        /*05e0*/ 	.short	0x010a
        /*05e2*/ 	.byte	0xff
	.zero		1


	//   ....[79]....
        /*05e4*/ 	.word	0x00005290
        /*05e8*/ 	.word	0x00000000
        /*05ec*/ 	.word	0x00000000
        /*05f0*/ 	.short	0x0101
        /*05f2*/ 	.byte	0xff
	.zero		1


	//   ....[80]....
        /*05f4*/ 	.word	0x00005e60
        /*05f8*/ 	.word	0x00000000
        /*05fc*/ 	.word	0x00000040
        /*0600*/ 	.short	0x010a
        /*0602*/ 	.byte	0xff
	.zero		1


	//   ....[81]....
        /*0604*/ 	.word	0x00005ed0
        /*0608*/ 	.word	0x00000066
        /*060c*/ 	.word	0x000000a0
        /*0610*/ 	.short	0x010a
        /*0612*/ 	.byte	0xff
	.zero		1


	//   ....[82]....
        /*0614*/ 	.word	0x00005fc0
        /*0618*/ 	.word	0x00000000
        /*061c*/ 	.word	0x00000040
        /*0620*/ 	.short	0x010a
        /*0622*/ 	.byte	0xff
	.zero		1


	//   ....[83]....
        /*0624*/ 	.word	0x000060f0
        /*0628*/ 	.word	0x00000066
        /*062c*/ 	.word	0x000000a0
        /*0630*/ 	.short	0x010a
        /*0632*/ 	.byte	0xff
	.zero		1


	//   ....[84]....
        /*0634*/ 	.word	0x00006c20
        /*0638*/ 	.word	0x00000000
        /*063c*/ 	.word	0x00000000
        /*0640*/ 	.short	0x0101
        /*0642*/ 	.byte	0xff
	.zero		1


	//   ....[85]....
        /*0644*/ 	.word	0x00006c30
        /*0648*/ 	.word	0x00000003
        /*064c*/ 	.word	0x00000040
        /*0650*/ 	.short	0x010a
        /*0652*/ 	.byte	0xff
	.zero		1


	//   ....[86]....
        /*0654*/ 	.word	0x00006d00
        /*0658*/ 	.word	0x00000003
        /*065c*/ 	.word	0x00000040
        /*0660*/ 	.short	0x010a
        /*0662*/ 	.byte	0xff
	.zero		1


	//   ....[87]....
        /*0664*/ 	.word	0x00007160
        /*0668*/ 	.word	0x000000ff
        /*066c*/ 	.word	0x00000000
        /*0670*/ 	.short	0x0101
        /*0672*/ 	.byte	0x05
	.zero		1


	//   ....[88]....
        /*0674*/ 	.word	0x000079c0
        /*0678*/ 	.word	0x00000002
        /*067c*/ 	.word	0x00000000
        /*0680*/ 	.short	0x0101
        /*0682*/ 	.byte	0xff
	.zero		1


	//   ....[89]....
        /*0684*/ 	.word	0x00007c80
        /*0688*/ 	.word	0x000000ff
        /*068c*/ 	.word	0x00000000
        /*0690*/ 	.short	0x0101
        /*0692*/ 	.byte	0x04
	.zero		1


	//   ....[90]....
        /*0694*/ 	.word	0x00007ca0
        /*0698*/ 	.word	0x00000000
        /*069c*/ 	.word	0x000000f0
        /*06a0*/ 	.short	0x010a
        /*06a2*/ 	.byte	0xff
	.zero		1


	//   ....[91]....
        /*06a4*/ 	.word	0x00007d00
        /*06a8*/ 	.word	0x00000000
        /*06ac*/ 	.word	0x00000020
        /*06b0*/ 	.short	0x010a
        /*06b2*/ 	.byte	0xff
	.zero		1


	//   ....[92]....
        /*06b4*/ 	.word	0x00007d60
        /*06b8*/ 	.word	0x00000000
        /*06bc*/ 	.word	0x00000020
        /*06c0*/ 	.short	0x010a
        /*06c2*/ 	.byte	0xff
	.zero		1


	//   ....[93]....
        /*06c4*/ 	.word	0x00007db0
        /*06c8*/ 	.word	0x00000003
        /*06cc*/ 	.word	0x00000080
        /*06d0*/ 	.short	0x010a
        /*06d2*/ 	.byte	0xff
	.zero		1


	//   ....[94]....
        /*06d4*/ 	.word	0x00007e10
        /*06d8*/ 	.word	0x00000000
        /*06dc*/ 	.word	0x00000000
        /*06e0*/ 	.short	0x010a
        /*06e2*/ 	.byte	0xff
	.zero		1


	//   ....[95]....
        /*06e4*/ 	.word	0x00007e70
        /*06e8*/ 	.word	0x00000000
        /*06ec*/ 	.word	0x00000000
        /*06f0*/ 	.short	0x010a
        /*06f2*/ 	.byte	0xff
	.zero		1


	//   ....[96]....
        /*06f4*/ 	.word	0x00007ed0
        /*06f8*/ 	.word	0x00000000
        /*06fc*/ 	.word	0x00000000
        /*0700*/ 	.short	0x010a
        /*0702*/ 	.byte	0xff
	.zero		1


	//   ....[97]....
        /*0704*/ 	.word	0x00007f20
        /*0708*/ 	.word	0x00000002
        /*070c*/ 	.word	0x000000e0
        /*0710*/ 	.short	0x010a
        /*0712*/ 	.byte	0xff
	.zero		1


	//   ....[98]....
        /*0714*/ 	.word	0x00007f80
        /*0718*/ 	.word	0x00000002
        /*071c*/ 	.word	0x00000090
        /*0720*/ 	.short	0x010a
        /*0722*/ 	.byte	0xff
	.zero		1


	//   ....[99]....
        /*0724*/ 	.word	0x00007fd0
        /*0728*/ 	.word	0x00000002
        /*072c*/ 	.word	0x00000080
        /*0730*/ 	.short	0x010a
        /*0732*/ 	.byte	0xff
	.zero		1


	//   ....[100]....
        /*0734*/ 	.word	0x00008030
        /*0738*/ 	.word	0x00000000
        /*073c*/ 	.word	0x00000090
        /*0740*/ 	.short	0x010a
        /*0742*/ 	.byte	0xff
	.zero		1


	//   ....[101]....
        /*0744*/ 	.word	0x00008080
        /*0748*/ 	.word	0x00000000
        /*074c*/ 	.word	0x00000080
        /*0750*/ 	.short	0x010a
        /*0752*/ 	.byte	0xff
	.zero		1


	//   ....[102]....
        /*0754*/ 	.word	0x000080e0
        /*0758*/ 	.word	0x00000003
        /*075c*/ 	.word	0x000000c0
        /*0760*/ 	.short	0x010a
        /*0762*/ 	.byte	0xff
	.zero		1


	//   ....[103]....
        /*0764*/ 	.word	0x00008140
        /*0768*/ 	.word	0x00000000
        /*076c*/ 	.word	0x00000000
        /*0770*/ 	.short	0x010a
        /*0772*/ 	.byte	0xff
	.zero		1


	//   ....[104]....
        /*0774*/ 	.word	0x000081a0
        /*0778*/ 	.word	0x00000000
        /*077c*/ 	.word	0x00000000
        /*0780*/ 	.short	0x010a
        /*0782*/ 	.byte	0xff
	.zero		1


	//   ....[105]....
        /*0784*/ 	.word	0x00008200
        /*0788*/ 	.word	0x00000000
        /*078c*/ 	.word	0x00000000
        /*0790*/ 	.short	0x010a
        /*0792*/ 	.byte	0xff
	.zero		1


	//   ....[106]....
        /*0794*/ 	.word	0x00008260
        /*0798*/ 	.word	0x00000000
        /*079c*/ 	.word	0x00000000
        /*07a0*/ 	.short	0x010a
        /*07a2*/ 	.byte	0xff
	.zero		1


	//   ....[107]....
        /*07a4*/ 	.word	0x000082c0
        /*07a8*/ 	.word	0x00000000
        /*07ac*/ 	.word	0x00000000
        /*07b0*/ 	.short	0x010a
        /*07b2*/ 	.byte	0xff
	.zero		1


	//   ....[108]....
        /*07b4*/ 	.word	0x00008310
        /*07b8*/ 	.word	0x0000000c
        /*07bc*/ 	.word	0x00000080
        /*07c0*/ 	.short	0x010a
        /*07c2*/ 	.byte	0xff
	.zero		1


	//   ....[109]....
        /*07c4*/ 	.word	0x00008370
        /*07c8*/ 	.word	0x00000000
        /*07cc*/ 	.word	0x00000078
        /*07d0*/ 	.short	0x010a
        /*07d2*/ 	.byte	0xff
	.zero		1


	//   ....[110]....
        /*07d4*/ 	.word	0x000083d0
        /*07d8*/ 	.word	0x00000000
        /*07dc*/ 	.word	0x00000058
        /*07e0*/ 	.short	0x010a
        /*07e2*/ 	.byte	0xff
	.zero		1


	//   ....[111]....
        /*07e4*/ 	.word	0x00008430
        /*07e8*/ 	.word	0x00000009
        /*07ec*/ 	.word	0x00000058
        /*07f0*/ 	.short	0x010a
        /*07f2*/ 	.byte	0xff
	.zero		1


	//   ....[112]....
        /*07f4*/ 	.word	0x00008490
        /*07f8*/ 	.word	0x00000000
        /*07fc*/ 	.word	0x00000000
        /*0800*/ 	.short	0x010a
        /*0802*/ 	.byte	0xff
	.zero		1


	//   ....[113]....
        /*0804*/ 	.word	0x000084f0
        /*0808*/ 	.word	0x00000000
        /*080c*/ 	.word	0x00000000
        /*0810*/ 	.short	0x010a
        /*0812*/ 	.byte	0xff
	.zero		1


	//   ....[114]....
        /*0814*/ 	.word	0x00008540
        /*0818*/ 	.word	0x00000003
        /*081c*/ 	.word	0x00000080
        /*0820*/ 	.short	0x010a
        /*0822*/ 	.byte	0xff
	.zero		1


	//   ....[115]....
        /*0824*/ 	.word	0x00008590
        /*0828*/ 	.word	0x00000000
        /*082c*/ 	.word	0x00000040
        /*0830*/ 	.short	0x010a
        /*0832*/ 	.byte	0xff
	.zero		1


	//   ....[116]....
        /*0834*/ 	.word	0x000085e0
        /*0838*/ 	.word	0x00000066
        /*083c*/ 	.word	0x000000a0
        /*0840*/ 	.short	0x010a
        /*0842*/ 	.byte	0xff
	.zero		1


	//   ....[117]....
        /*0844*/ 	.word	0x00008630
        /*0848*/ 	.word	0x00000003
        /*084c*/ 	.word	0x00000040
        /*0850*/ 	.short	0x010a
        /*0852*/ 	.byte	0xff
	.zero		1


	//----- nvinfo : EIATTR_NUM_MBARRIERS
	.align		4
.L_47:
        /*0854*/ 	.byte	0x03, 0x38
        /*0856*/ 	.short	0x0020


	//----- nvinfo : EIATTR_EXIT_INSTR_OFFSETS
	.align		4
        /*0858*/ 	.byte	0x04, 0x1c
        /*085a*/ 	.short	(.L_49 - .L_48)


	//   ....[0]....
.L_48:
        /*085c*/ 	.word	0x00002950


	//   ....[1]....
        /*0860*/ 	.word	0x00002e60


	//   ....[2]....
        /*0864*/ 	.word	0x00002ec0


	//   ....[3]....
        /*0868*/ 	.word	0x00003de0


	//   ....[4]....
        /*086c*/ 	.word	0x00004de0


	//   ....[5]....
        /*0870*/ 	.word	0x00004e20


	//   ....[6]....
        /*0874*/ 	.word	0x00007b60


	//   ....[7]....
        /*0878*/ 	.word	0x00007be0


	//   ....[8]....
        /*087c*/ 	.word	0x00007c10


	//   ....[9]....
        /*0880*/ 	.word	0x00007c90


	//----- nvinfo : EIATTR_MAX_THREADS
	.align		4
.L_49:
        /*0884*/ 	.byte	0x04, 0x05
        /*0886*/ 	.short	(.L_51 - .L_50)
.L_50:
        /*0888*/ 	.word	0x00000100
        /*088c*/ 	.word	0x00000001
        /*0890*/ 	.word	0x00000001


	//----- nvinfo : EIATTR_CRS_STACK_SIZE
	.align		4
.L_51:
        /*0894*/ 	.byte	0x04, 0x1e
        /*0896*/ 	.short	(.L_53 - .L_52)
.L_52:
        /*0898*/ 	.word	0x00000000


	//----- nvinfo : EIATTR_CBANK_PARAM_SIZE
	.align		4
.L_53:
        /*089c*/ 	.byte	0x03, 0x19
        /*089e*/ 	.short	0x0800


	//----- nvinfo : EIATTR_PARAM_CBANK
	.align		4
        /*08a0*/ 	.byte	0x04, 0x0a
        /*08a2*/ 	.short	(.L_55 - .L_54)
	.align		4
.L_54:
        /*08a4*/ 	.word	index@(.nv.constant0._ZN7cutlass13device_kernelINS_4gemm6kernel13GemmUniversalIN4cute5tupleIJiiiiEEENS1_10collective13CollectiveMmaINS1_35MainloopSm100TmaUmmaWarpSpecializedILi4ELi2ELi4ENS5_IJNS4_1CILi1EEENSA_ILi2EEESB_EEEEENS5_IJNSA_ILi128EEENSA_ILi64EEESG_EEENS_6half_tENS5_IJlSB_lEEESI_SJ_NS4_8TiledMMAINS4_8MMA_AtomIJNS4_20SM100_MMA_F16BF16_SSISI_SI_fLi128ELi64ELNS4_4UMMA5MajorE0ELSO_0ELNSN_7ScaleInE0ELSP_0EEEEEENS4_6LayoutINS5_IJSB_SB_SB_EEENS5_IJNSA_ILi0EEESU_SU_EEEEENS5_IJNS4_10UnderscoreESX_SX_EEEEENS4_23SM90_TMA_LOAD_MULTICASTENS4_14ComposedLayoutINS4_7SwizzleILi3ELi4ELi3EEENS4_18smem_ptr_flag_bitsILi16EEENSS_INS5_IJNSA_ILi8EEESG_EEENS5_IJSG_SB_EEEEEEEvNS4_8identityENS4_13SM90_TMA_LOADES1A_vS1B_EENS_8epilogue10collective18CollectiveEpilogueINS1E_23Sm100TmaWarpSpecializedILi3ELi2ELi32ELb1ELb0EEEJSH_NS5_IJNSS_ISF_SB_EENSS_INSA_ILi32EEESB_EEEEESI_SJ_SI_SJ_NS1E_6fusion15FusionCallbacksIS1I_NS1N_17LinearCombinationISI_fSI_fLNS_15FloatRoundStyleE2EEESH_S1M_JEEENS4_5SM1004TMEM4LOAD26SM100_TMEM_LOAD_32dp32b32xES1C_NS11_INS12_ILi2ELi4ELi3EEES15_NSS_INS5_IJS16_S1K_EEENS5_IJS1K_SB_EEEEEEENS4_39AutoVectorizingCopyWithAssumedAlignmentILi128EEENS4_14SM90_TMA_STOREES21_S23_S23_EEEvvEEEEvNT_6ParamsE)
        /*08a8*/ 	.short	0x0380
        /*08aa*/ 	.short	0x0800


	//----- nvinfo : EIATTR_SW_WAR
	.align		4
.L_55:
        /*08ac*/ 	.byte	0x04, 0x36
        /*08ae*/ 	.short	(.L_57 - .L_56)
.L_56:
        /*08b0*/ 	.word	0x00000008
.L_57:


//--------------------- .nv.callgraph             --------------------------
	.section	.nv.callgraph,"",@"SHT_CUDA_CALLGRAPH"
	.align	4
	.sectionentsize	8
	.align		4
        /*0000*/ 	.word	0x00000000
	.align		4
        /*0004*/ 	.word	0xffffffff
	.align		4
        /*0008*/ 	.word	index@(_ZN7cutlass13device_kernelINS_4gemm6kernel13GemmUniversalIN4cute5tupleIJiiiiEEENS1_10collective13CollectiveMmaINS1_35MainloopSm100TmaUmmaWarpSpecializedILi4ELi2ELi4ENS5_IJNS4_1CILi1EEENSA_ILi2EEESB_EEEEENS5_IJNSA_ILi128EEENSA_ILi64EEESG_EEENS_6half_tENS5_IJlSB_lEEESI_SJ_NS4_8TiledMMAINS4_8MMA_AtomIJNS4_20SM100_MMA_F16BF16_SSISI_SI_fLi128ELi64ELNS4_4UMMA5MajorE0ELSO_0ELNSN_7ScaleInE0ELSP_0EEEEEENS4_6LayoutINS5_IJSB_SB_SB_EEENS5_IJNSA_ILi0EEESU_SU_EEEEENS5_IJNS4_10UnderscoreESX_SX_EEEEENS4_23SM90_TMA_LOAD_MULTICASTENS4_14ComposedLayoutINS4_7SwizzleILi3ELi4ELi3EEENS4_18smem_ptr_flag_bitsILi16EEENSS_INS5_IJNSA_ILi8EEESG_EEENS5_IJSG_SB_EEEEEEEvNS4_8identityENS4_13SM90_TMA_LOADES1A_vS1B_EENS_8epilogue10collective18CollectiveEpilogueINS1E_23Sm100TmaWarpSpecializedILi3ELi2ELi32ELb1ELb0EEEJSH_NS5_IJNSS_ISF_SB_EENSS_INSA_ILi32EEESB_EEEEESI_SJ_SI_SJ_NS1E_6fusion15FusionCallbacksIS1I_NS1N_17LinearCombinationISI_fSI_fLNS_15FloatRoundStyleE2EEESH_S1M_JEEENS4_5SM1004TMEM4LOAD26SM100_TMEM_LOAD_32dp32b32xES1C_NS11_INS12_ILi2ELi4ELi3EEES15_NSS_INS5_IJS16_S1K_EEENS5_IJS1K_SB_EEEEEEENS4_39AutoVectorizingCopyWithAssumedAlignmentILi128EEENS4_14SM90_TMA_STOREES21_S23_S23_EEEvvEEEEvNT_6ParamsE)
	.align		4
        /*000c*/ 	.word	index@(__assertfail)
	.align		4
        /*0010*/ 	.word	0x00000000
	.align		4
        /*0014*/ 	.word	0xfffffffe
	.align		4
        /*0018*/ 	.word	0x00000000
	.align		4
        /*001c*/ 	.word	0xfffffffd
	.align		4
        /*0020*/ 	.word	0x00000000
	.align		4
        /*0024*/ 	.word	0xfffffffc


//--------------------- .nv.constant4             --------------------------
	.section	.nv.constant4,"a",@progbits
	.align	8
	.align		8
.nv.constant4:
        /*0000*/ 	.dword	__assertfail
	.align		8
        /*0008*/ 	.dword	__unnamed_1
	.align		8
        /*0010*/ 	.dword	__unnamed_2
	.align		8
        /*0018*/ 	.dword	_ZN39_INTERNAL_d248185d_4_k_cu_23d75cc1_63724cuda3std3__45__cpo5beginE
	.align		8
        /*0020*/ 	.dword	_ZN39_INTERNAL_d248185d_4_k_cu_23d75cc1_63724cuda3std3__45__cpo3endE
	.align		8
        /*0028*/ 	.dword	_ZN39_INTERNAL_d248185d_4_k_cu_23d75cc1_63724cuda3std3__45__cpo6cbeginE
	.align		8
        /*0030*/ 	.dword	_ZN39_INTERNAL_d248185d_4_k_cu_23d75cc1_63724cuda3std3__45__cpo4cendE
	.align		8
        /*0038*/ 	.dword	_ZN39_INTERNAL_d248185d_4_k_cu_23d75cc1_63724cuda3std3__441_GLOBAL__N__d248185d_4_k_cu_23d75cc1_63726ignoreE
	.align		8
        /*0040*/ 	.dword	_ZN39_INTERNAL_d248185d_4_k_cu_23d75cc1_63724cuda3std3__419piecewise_constructE
	.align		8
        /*0048*/ 	.dword	_ZN39_INTERNAL_d248185d_4_k_cu_23d75cc1_63724cuda3std3__48in_placeE
	.align		8
        /*0050*/ 	.dword	_ZN39_INTERNAL_d248185d_4_k_cu_23d75cc1_63724cuda3std6ranges3__45__cpo4swapE
	.align		8
        /*0058*/ 	.dword	_ZN39_INTERNAL_d248185d_4_k_cu_23d75cc1_63724cuda3std6ranges3__45__cpo9iter_moveE
	.align		8
        /*0060*/ 	.dword	_ZN39_INTERNAL_d248185d_4_k_cu_23d75cc1_63724cute7productE
	.align		8
        /*0068*/ 	.dword	_ZN39_INTERNAL_d248185d_4_k_cu_23d75cc1_63724cute1_E
	.align		8
        /*0070*/ 	.dword	$str$25
	.align		8
        /*0078*/ 	.dword	$str$26
	.align		8
        /*0080*/ 	.dword	$str$27
	.align		8
        /*0088*/ 	.dword	$str$28


//--------------------- .text._ZN7cutlass13device_kernelINS_4gemm6kernel13GemmUniversalIN4cute5tupleIJiiiiEEENS1_10collective13CollectiveMmaINS1_35MainloopSm100TmaUmmaWarpSpecializedILi4ELi2ELi4ENS5_IJNS4_1CILi1EEENSA_ILi2EEESB_EEEEENS5_IJNSA_ILi128EEENSA_ILi64EEESG_EEENS_6half_tENS5_IJlSB_lEEESI_SJ_NS4_8TiledMMAINS4_8MMA_AtomIJNS4_20SM100_MMA_F16BF16_SSISI_SI_fLi128ELi64ELNS4_4UMMA5MajorE0ELSO_0ELNSN_7ScaleInE0ELSP_0EEEEEENS4_6LayoutINS5_IJSB_SB_SB_EEENS5_IJNSA_ILi0EEESU_SU_EEEEENS5_IJNS4_10UnderscoreESX_SX_EEEEENS4_23SM90_TMA_LOAD_MULTICASTENS4_14ComposedLayoutINS4_7SwizzleILi3ELi4ELi3EEENS4_18smem_ptr_flag_bitsILi16EEENSS_INS5_IJNSA_ILi8EEESG_EEENS5_IJSG_SB_EEEEEEEvNS4_8identityENS4_13SM90_TMA_LOADES1A_vS1B_EENS_8epilogue10collective18CollectiveEpilogueINS1E_23Sm100TmaWarpSpecializedILi3ELi2ELi32ELb1ELb0EEEJSH_NS5_IJNSS_ISF_SB_EENSS_INSA_ILi32EEESB_EEEEESI_SJ_SI_SJ_NS1E_6fusion15FusionCallbacksIS1I_NS1N_17LinearCombinationISI_fSI_fLNS_15FloatRoundStyleE2EEESH_S1M_JEEENS4_5SM1004TMEM4LOAD26SM100_TMEM_LOAD_32dp32b32xES1C_NS11_INS12_ILi2ELi4ELi3EEES15_NSS_INS5_IJS16_S1K_EEENS5_IJS1K_SB_EEEEEEENS4_39AutoVectorizingCopyWithAssumedAlignmentILi128EEENS4_14SM90_TMA_STOREES21_S23_S23_EEEvvEEEEvNT_6ParamsE --------------------------
	.section	.text._ZN7cutlass13device_kernelINS_4gemm6kernel13GemmUniversalIN4cute5tupleIJiiiiEEENS1_10collective13CollectiveMmaINS1_35MainloopSm100TmaUmmaWarpSpecializedILi4ELi2ELi4ENS5_IJNS4_1CILi1EEENSA_ILi2EEESB_EEEEENS5_IJNSA_ILi128EEENSA_ILi64EEESG_EEENS_6half_tENS5_IJlSB_lEEESI_SJ_NS4_8TiledMMAINS4_8MMA_AtomIJNS4_20SM100_MMA_F16BF16_SSISI_SI_fLi128ELi64ELNS4_4UMMA5MajorE0ELSO_0ELNSN_7ScaleInE0ELSP_0EEEEEENS4_6LayoutINS5_IJSB_SB_SB_EEENS5_IJNSA_ILi0EEESU_SU_EEEEENS5_IJNS4_10UnderscoreESX_SX_EEEEENS4_23SM90_TMA_LOAD_MULTICASTENS4_14ComposedLayoutINS4_7SwizzleILi3ELi4ELi3EEENS4_18smem_ptr_flag_bitsILi16EEENSS_INS5_IJNSA_ILi8EEESG_EEENS5_IJSG_SB_EEEEEEEvNS4_8identityENS4_13SM90_TMA_LOADES1A_vS1B_EENS_8epilogue10collective18CollectiveEpilogueINS1E_23Sm100TmaWarpSpecializedILi3ELi2ELi32ELb1ELb0EEEJSH_NS5_IJNSS_ISF_SB_EENSS_INSA_ILi32EEESB_EEEEESI_SJ_SI_SJ_NS1E_6fusion15FusionCallbacksIS1I_NS1N_17LinearCombinationISI_fSI_fLNS_15FloatRoundStyleE2EEESH_S1M_JEEENS4_5SM1004TMEM4LOAD26SM100_TMEM_LOAD_32dp32b32xES1C_NS11_INS12_ILi2ELi4ELi3EEES15_NSS_INS5_IJS16_S1K_EEENS5_IJS1K_SB_EEEEEEENS4_39AutoVectorizingCopyWithAssumedAlignmentILi128EEENS4_14SM90_TMA_STOREES21_S23_S23_EEEvvEEEEvNT_6ParamsE,"ax",@progbits
	.align	128
.text._ZN7cutlass13device_kernelINS_4gemm6kernel13GemmUniversalIN4cute5tupleIJiiiiEEENS1_10collective13CollectiveMmaINS1_35MainloopSm100TmaUmmaWarpSpecializedILi4ELi2ELi4ENS5_IJNS4_1CILi1EEENSA_ILi2EEESB_EEEEENS5_IJNSA_ILi128EEENSA_ILi64EEESG_EEENS_6half_tENS5_IJlSB_lEEESI_SJ_NS4_8TiledMMAINS4_8MMA_AtomIJNS4_20SM100_MMA_F16BF16_SSISI_SI_fLi128ELi64ELNS4_4UMMA5MajorE0ELSO_0ELNSN_7ScaleInE0ELSP_0EEEEEENS4_6LayoutINS5_IJSB_SB_SB_EEENS5_IJNSA_ILi0EEESU_SU_EEEEENS5_IJNS4_10UnderscoreESX_SX_EEEEENS4_23SM90_TMA_LOAD_MULTICASTENS4_14ComposedLayoutINS4_7SwizzleILi3ELi4ELi3EEENS4_18smem_ptr_flag_bitsILi16EEENSS_INS5_IJNSA_ILi8EEESG_EEENS5_IJSG_SB_EEEEEEEvNS4_8identityENS4_13SM90_TMA_LOADES1A_vS1B_EENS_8epilogue10collective18CollectiveEpilogueINS1E_23Sm100TmaWarpSpecializedILi3ELi2ELi32ELb1ELb0EEEJSH_NS5_IJNSS_ISF_SB_EENSS_INSA_ILi32EEESB_EEEEESI_SJ_SI_SJ_NS1E_6fusion15FusionCallbacksIS1I_NS1N_17LinearCombinationISI_fSI_fLNS_15FloatRoundStyleE2EEESH_S1M_JEEENS4_5SM1004TMEM4LOAD26SM100_TMEM_LOAD_32dp32b32xES1C_NS11_INS12_ILi2ELi4ELi3EEES15_NSS_INS5_IJS16_S1K_EEENS5_IJS1K_SB_EEEEEEENS4_39AutoVectorizingCopyWithAssumedAlignmentILi128EEENS4_14SM90_TMA_STOREES21_S23_S23_EEEvvEEEEvNT_6ParamsE:
        .type           _ZN7cutlass13device_kernelINS_4gemm6kernel13GemmUniversalIN4cute5tupleIJiiiiEEENS1_10collective13CollectiveMmaINS1_35MainloopSm100TmaUmmaWarpSpecializedILi4ELi2ELi4ENS5_IJNS4_1CILi1EEENSA_ILi2EEESB_EEEEENS5_IJNSA_ILi128EEENSA_ILi64EEESG_EEENS_6half_tENS5_IJlSB_lEEESI_SJ_NS4_8TiledMMAINS4_8MMA_AtomIJNS4_20SM100_MMA_F16BF16_SSISI_SI_fLi128ELi64ELNS4_4UMMA5MajorE0ELSO_0ELNSN_7ScaleInE0ELSP_0EEEEEENS4_6LayoutINS5_IJSB_SB_SB_EEENS5_IJNSA_ILi0EEESU_SU_EEEEENS5_IJNS4_10UnderscoreESX_SX_EEEEENS4_23SM90_TMA_LOAD_MULTICASTENS4_14ComposedLayoutINS4_7SwizzleILi3ELi4ELi3EEENS4_18smem_ptr_flag_bitsILi16EEENSS_INS5_IJNSA_ILi8EEESG_EEENS5_IJSG_SB_EEEEEEEvNS4_8identityENS4_13SM90_TMA_LOADES1A_vS1B_EENS_8epilogue10collective18CollectiveEpilogueINS1E_23Sm100TmaWarpSpecializedILi3ELi2ELi32ELb1ELb0EEEJSH_NS5_IJNSS_ISF_SB_EENSS_INSA_ILi32EEESB_EEEEESI_SJ_SI_SJ_NS1E_6fusion15FusionCallbacksIS1I_NS1N_17LinearCombinationISI_fSI_fLNS_15FloatRoundStyleE2EEESH_S1M_JEEENS4_5SM1004TMEM4LOAD26SM100_TMEM_LOAD_32dp32b32xES1C_NS11_INS12_ILi2ELi4ELi3EEES15_NSS_INS5_IJS16_S1K_EEENS5_IJS1K_SB_EEEEEEENS4_39AutoVectorizingCopyWithAssumedAlignmentILi128EEENS4_14SM90_TMA_STOREES21_S23_S23_EEEvvEEEEvNT_6ParamsE,@function
        .size           _ZN7cutlass13device_kernelINS_4gemm6kernel13GemmUniversalIN4cute5tupleIJiiiiEEENS1_10collective13CollectiveMmaINS1_35MainloopSm100TmaUmmaWarpSpecializedILi4ELi2ELi4ENS5_IJNS4_1CILi1EEENSA_ILi2EEESB_EEEEENS5_IJNSA_ILi128EEENSA_ILi64EEESG_EEENS_6half_tENS5_IJlSB_lEEESI_SJ_NS4_8TiledMMAINS4_8MMA_AtomIJNS4_20SM100_MMA_F16BF16_SSISI_SI_fLi128ELi64ELNS4_4UMMA5MajorE0ELSO_0ELNSN_7ScaleInE0ELSP_0EEEEEENS4_6LayoutINS5_IJSB_SB_SB_EEENS5_IJNSA_ILi0EEESU_SU_EEEEENS5_IJNS4_10UnderscoreESX_SX_EEEEENS4_23SM90_TMA_LOAD_MULTICASTENS4_14ComposedLayoutINS4_7SwizzleILi3ELi4ELi3EEENS4_18smem_ptr_flag_bitsILi16EEENSS_INS5_IJNSA_ILi8EEESG_EEENS5_IJSG_SB_EEEEEEEvNS4_8identityENS4_13SM90_TMA_LOADES1A_vS1B_EENS_8epilogue10collective18CollectiveEpilogueINS1E_23Sm100TmaWarpSpecializedILi3ELi2ELi32ELb1ELb0EEEJSH_NS5_IJNSS_ISF_SB_EENSS_INSA_ILi32EEESB_EEEEESI_SJ_SI_SJ_NS1E_6fusion15FusionCallbacksIS1I_NS1N_17LinearCombinationISI_fSI_fLNS_15FloatRoundStyleE2EEESH_S1M_JEEENS4_5SM1004TMEM4LOAD26SM100_TMEM_LOAD_32dp32b32xES1C_NS11_INS12_ILi2ELi4ELi3EEES15_NSS_INS5_IJS16_S1K_EEENS5_IJS1K_SB_EEEEEEENS4_39AutoVectorizingCopyWithAssumedAlignmentILi128EEENS4_14SM90_TMA_STOREES21_S23_S23_EEEvvEEEEvNT_6ParamsE,(.L_x_161 - _ZN7cutlass13device_kernelINS_4gemm6kernel13GemmUniversalIN4cute5tupleIJiiiiEEENS1_10collective13CollectiveMmaINS1_35MainloopSm100TmaUmmaWarpSpecializedILi4ELi2ELi4ENS5_IJNS4_1CILi1EEENSA_ILi2EEESB_EEEEENS5_IJNSA_ILi128EEENSA_ILi64EEESG_EEENS_6half_tENS5_IJlSB_lEEESI_SJ_NS4_8TiledMMAINS4_8MMA_AtomIJNS4_20SM100_MMA_F16BF16_SSISI_SI_fLi128ELi64ELNS4_4UMMA5MajorE0ELSO_0ELNSN_7ScaleInE0ELSP_0EEEEEENS4_6LayoutINS5_IJSB_SB_SB_EEENS5_IJNSA_ILi0EEESU_SU_EEEEENS5_IJNS4_10UnderscoreESX_SX_EEEEENS4_23SM90_TMA_LOAD_MULTICASTENS4_14ComposedLayoutINS4_7SwizzleILi3ELi4ELi3EEENS4_18smem_ptr_flag_bitsILi16EEENSS_INS5_IJNSA_ILi8EEESG_EEENS5_IJSG_SB_EEEEEEEvNS4_8identityENS4_13SM90_TMA_LOADES1A_vS1B_EENS_8epilogue10collective18CollectiveEpilogueINS1E_23Sm100TmaWarpSpecializedILi3ELi2ELi32ELb1ELb0EEEJSH_NS5_IJNSS_ISF_SB_EENSS_INSA_ILi32EEESB_EEEEESI_SJ_SI_SJ_NS1E_6fusion15FusionCallbacksIS1I_NS1N_17LinearCombinationISI_fSI_fLNS_15FloatRoundStyleE2EEESH_S1M_JEEENS4_5SM1004TMEM4LOAD26SM100_TMEM_LOAD_32dp32b32xES1C_NS11_INS12_ILi2ELi4ELi3EEES15_NSS_INS5_IJS16_S1K_EEENS5_IJS1K_SB_EEEEEEENS4_39AutoVectorizingCopyWithAssumedAlignmentILi128EEENS4_14SM90_TMA_STOREES21_S23_S23_EEEvvEEEEvNT_6ParamsE)
        .other          _ZN7cutlass13device_kernelINS_4gemm6kernel13GemmUniversalIN4cute5tupleIJiiiiEEENS1_10collective13CollectiveMmaINS1_35MainloopSm100TmaUmmaWarpSpecializedILi4ELi2ELi4ENS5_IJNS4_1CILi1EEENSA_ILi2EEESB_EEEEENS5_IJNSA_ILi128EEENSA_ILi64EEESG_EEENS_6half_tENS5_IJlSB_lEEESI_SJ_NS4_8TiledMMAINS4_8MMA_AtomIJNS4_20SM100_MMA_F16BF16_SSISI_SI_fLi128ELi64ELNS4_4UMMA5MajorE0ELSO_0ELNSN_7ScaleInE0ELSP_0EEEEEENS4_6LayoutINS5_IJSB_SB_SB_EEENS5_IJNSA_ILi0EEESU_SU_EEEEENS5_IJNS4_10UnderscoreESX_SX_EEEEENS4_23SM90_TMA_LOAD_MULTICASTENS4_14ComposedLayoutINS4_7SwizzleILi3ELi4ELi3EEENS4_18smem_ptr_flag_bitsILi16EEENSS_INS5_IJNSA_ILi8EEESG_EEENS5_IJSG_SB_EEEEEEEvNS4_8identityENS4_13SM90_TMA_LOADES1A_vS1B_EENS_8epilogue10collective18CollectiveEpilogueINS1E_23Sm100TmaWarpSpecializedILi3ELi2ELi32ELb1ELb0EEEJSH_NS5_IJNSS_ISF_SB_EENSS_INSA_ILi32EEESB_EEEEESI_SJ_SI_SJ_NS1E_6fusion15FusionCallbacksIS1I_NS1N_17LinearCombinationISI_fSI_fLNS_15FloatRoundStyleE2EEESH_S1M_JEEENS4_5SM1004TMEM4LOAD26SM100_TMEM_LOAD_32dp32b32xES1C_NS11_INS12_ILi2ELi4ELi3EEES15_NSS_INS5_IJS16_S1K_EEENS5_IJS1K_SB_EEEEEEENS4_39AutoVectorizingCopyWithAssumedAlignmentILi128EEENS4_14SM90_TMA_STOREES21_S23_S23_EEEvvEEEEvNT_6ParamsE,@"STO_CUDA_ENTRY STV_DEFAULT"
_ZN7cutlass13device_kernelINS_4gemm6kernel13GemmUniversalIN4cute5tupleIJiiiiEEENS1_10collective13CollectiveMmaINS1_35MainloopSm100TmaUmmaWarpSpecializedILi4ELi2ELi4ENS5_IJNS4_1CILi1EEENSA_ILi2EEESB_EEEEENS5_IJNSA_ILi128EEENSA_ILi64EEESG_EEENS_6half_tENS5_IJlSB_lEEESI_SJ_NS4_8TiledMMAINS4_8MMA_AtomIJNS4_20SM100_MMA_F16BF16_SSISI_SI_fLi128ELi64ELNS4_4UMMA5MajorE0ELSO_0ELNSN_7ScaleInE0ELSP_0EEEEEENS4_6LayoutINS5_IJSB_SB_SB_EEENS5_IJNSA_ILi0EEESU_SU_EEEEENS5_IJNS4_10UnderscoreESX_SX_EEEEENS4_23SM90_TMA_LOAD_MULTICASTENS4_14ComposedLayoutINS4_7SwizzleILi3ELi4ELi3EEENS4_18smem_ptr_flag_bitsILi16EEENSS_INS5_IJNSA_ILi8EEESG_EEENS5_IJSG_SB_EEEEEEEvNS4_8identityENS4_13SM90_TMA_LOADES1A_vS1B_EENS_8epilogue10collective18CollectiveEpilogueINS1E_23Sm100TmaWarpSpecializedILi3ELi2ELi32ELb1ELb0EEEJSH_NS5_IJNSS_ISF_SB_EENSS_INSA_ILi32EEESB_EEEEESI_SJ_SI_SJ_NS1E_6fusion15FusionCallbacksIS1I_NS1N_17LinearCombinationISI_fSI_fLNS_15FloatRoundStyleE2EEESH_S1M_JEEENS4_5SM1004TMEM4LOAD26SM100_TMEM_LOAD_32dp32b32xES1C_NS11_INS12_ILi2ELi4ELi3EEES15_NSS_INS5_IJS16_S1K_EEENS5_IJS1K_SB_EEEEEEENS4_39AutoVectorizingCopyWithAssumedAlignmentILi128EEENS4_14SM90_TMA_STOREES21_S23_S23_EEEvvEEEEvNT_6ParamsE:
[----:B------:R-:W1:Y:S01]  /*0000*/  LDC R1, c[0x0][0x37c] ;  /* 0x0000df00ff017b82 */ /* 0x000e620000000800 */
[----:B------:R-:W2:Y:S01]  /*0010*/  S2R R91, SR_TID.X ;  /* 0x00000000005b7919 */ /* 0x000ea20000002100 */
[----:B------:R-:W3:Y:S01]  /*0020*/  LDCU.64 UR8, c[0x0][0x890] ;  /* 0x00011200ff0877ac */ /* 0x000ee20008000a00 */
[----:B------:R-:W-:Y:S02]  /*0030*/  PRMT R84, RZ, 0x7610, R84 ;  /* 0x00007610ff547816 */ /* 0x000fe40000000054 */
[----:B------:R-:W-:Y:S01]  /*0040*/  ELECT P3, URZ, PT ;  /* 0x0000000000ff782f */ /* 0x000fe20003860000 */
[----:B---3--:R-:W-:-:S04]  /*0050*/  UISETP.NE.U32.AND UP0, UPT, UR8, URZ, UPT ;  /* 0x000000ff0800728c */ /* 0x008fc8000bf05070 */
[----:B------:R-:W-:Y:S01]  /*0060*/  UISETP.NE.AND.EX UP0, UPT, UR9, URZ, UPT, UP0 ;  /* 0x000000ff0900728c */ /* 0x000fe2000bf05300 */
[----:B--2---:R-:W-:-:S05]  /*0070*/  SHF.R.U32.HI R85, RZ, 0x5, R91 ;  /* 0x00000005ff557819 */ /* 0x004fca000001165b */
[----:B------:R-:W2:Y:S02]  /*0080*/  SHFL.IDX PT, R0, R85, RZ, 0x1f ;  /* 0x00001fff55007589 */ /* 0x000ea400000e0000 */
[----:B--2---:R-:W-:Y:S01]  /*0090*/  R2UR UR22, R0 ;  /* 0x00000000001672ca */ /* 0x004fe200000e0000 */
[----:B-1----:R-:W-:-:S14]  /*00a0*/  BRA.U UP0, `(.L_x_0) ;  /* 0x0000000100307547 */ /* 0x002fdc000b800000 */
[----:B------:R-:W1:Y:S02]  /*00b0*/  LDCU.64 UR4, c[0x0][0x888] ;  /* 0x00011100ff0477ac */ /* 0x000e640008000a00 */
[----:B-1----:R-:W-:-:S04]  /*00c0*/  UISETP.NE.U32.AND UP0, UPT, UR4, URZ, UPT ;  /* 0x000000ff0400728c */ /* 0x002fc8000bf05070 */
[----:B------:R-:W-:-:S09]  /*00d0*/  UISETP.NE.AND.EX UP0, UPT, UR5, URZ, UPT, UP0 ;  /* 0x000000ff0500728c */ /* 0x000fd2000bf05300 */
[----:B------:R-:W-:Y:S05]  /*00e0*/  BRA.U !UP0, `(.L_x_1) ;  /* 0x0000000108147547 */ /* 0x000fea000b800000 */
[----:B------:R-:W1:Y:S01]  /*00f0*/  LDC.64 R2, c[0x0][0x888] ;  /* 0x00022200ff027b82 */ /* 0x000e620000000a00 */
[----:B------:R-:W1:Y:S02]  /*0100*/  LDCU.64 UR4, c[0x0][0x358] ;  /* 0x00006b00ff0477ac */ /* 0x000e640008000a00 */
[----:B-1----:R1:W5:Y:S01]  /*0110*/  LDG.E R41, desc[UR4][R2.64] ;  /* 0x0000000402297981 */ /* 0x002362000c1e1900 */
[----:B------:R-:W-:Y:S01]  /*0120*/  HFMA2 R84, -RZ, RZ, 0, 5.9604644775390625e-08 ;  /* 0x00000001ff547431 */ /* 0x000fe200000001ff */
[----:B------:R-:W-:Y:S05]  /*0130*/  BRA `(.L_x_0) ;  /* 0x00000000000c7947 */ /* 0x000fea0003800000 */
.L_x_1:
[----:B------:R-:W1:Y:S01]  /*0140*/  LDCU UR4, c[0x0][0x880] ;  /* 0x00011000ff0477ac */ /* 0x000e620008000800 */
[----:B------:R-:W-:Y:S01]  /*0150*/  HFMA2 R84, -RZ, RZ, 0, 5.9604644775390625e-08 ;  /* 0x00000001ff547431 */ /* 0x000fe200000001ff */
[----:B-1----:R-:W-:-:S07]  /*0160*/  MOV R41, UR4 ;  /* 0x0000000400297c02 */ /* 0x002fce0008000f00 */
.L_x_0:
[----:B------:R-:W2:Y:S02]  /*0170*/  LDCU.64 UR4, c[0x0][0x8b0] ;  /* 0x00011600ff0477ac */ /* 0x000ea40008000a00 */
[----:B--2---:R-:W-:-:S04]  /*0180*/  UISETP.NE.U32.AND UP0, UPT, UR4, URZ, UPT ;  /* 0x000000ff0400728c */ /* 0x004fc8000bf05070 */
[----:B------:R-:W-:-:S09]  /*0190*/  UISETP.NE.AND.EX UP0, UPT, UR5, URZ, UPT, UP0 ;  /* 0x000000ff0500728c */ /* 0x000fd2000bf05300 */
[----:B------:R-:W-:Y:S05]  /*01a0*/  BRA.U UP0, `(.L_x_2) ;  /* 0x0000000100287547 */ /* 0x000fea000b800000 */
[----:B------:R-:W2:Y:S02]  /*01b0*/  LDCU.64 UR4, c[0x0][0x8a8] ;  /* 0x00011500ff0477ac */ /* 0x000ea40008000a00 */
[----:B--2---:R-:W-:-:S04]  /*01c0*/  UISETP.NE.U32.AND UP0, UPT, UR4, URZ, UPT ;  /* 0x000000ff0400728c */ /* 0x004fc8000bf05070 */
[----:B------:R-:W-:-:S09]  /*01d0*/  UISETP.NE.AND.EX UP0, UPT, UR5, URZ, UPT, UP0 ;  /* 0x000000ff0500728c */ /* 0x000fd2000bf05300 */
[----:B------:R-:W-:Y:S05]  /*01e0*/  BRA.U !UP0, `(.L_x_3) ;  /* 0x0000000108107547 */ /* 0x000fea000b800000 */
[----:B------:R-:W2:Y:S01]  /*01f0*/  LDC.64 R38, c[0x0][0x8a8] ;  /* 0x00022a00ff267b82 */ /* 0x000ea20000000a00 */
[----:B------:R-:W2:Y:S02]  /*0200*/  LDCU.64 UR4, c[0x0][0x358] ;  /* 0x00006b00ff0477ac */ /* 0x000ea40008000a00 */
[----:B--2---:R2:W5:Y:S01]  /*0210*/  LDG.E R38, desc[UR4][R38.64] ;  /* 0x0000000426267981 */ /* 0x004562000c1e1900 */
[----:B------:R-:W-:Y:S05]  /*0220*/  BRA `(.L_x_2) ;  /* 0x0000000000087947 */ /* 0x000fea0003800000 */
.L_x_3:
[----:B------:R-:W2:Y:S02]  /*0230*/  LDCU UR4, c[0x0][0x8a0] ;  /* 0x00011400ff0477ac */ /* 0x000ea40008000800 */
[----:B--2---:R-:W-:Y:S02]  /*0240*/  MOV R38, UR4 ;  /* 0x0000000400267c02 */ /* 0x004fe40008000f00 */
.L_x_2:
[----:B------:R-:W-:Y:S01]  /*0250*/  IMAD.U32 R0, RZ, RZ, UR22 ;  /* 0x00000016ff007e24 */ /* 0x000fe2000f8e00ff */
[----:B------:R-:W-:Y:S04]  /*0260*/  BSSY.RECONVERGENT B0, `(.L_x_4) ;  /* 0x000000c000007945 */ /* 0x000fe80003800200 */
[C---:B------:R-:W-:Y:S02]  /*0270*/  ISETP.NE.OR P1, PT, R0.reuse, 0x1, !P3 ;  /* 0x000000010000780c */ /* 0x040fe40005f25670 */
[----:B------:R-:W-:-:S11]  /*0280*/  ISETP.NE.OR P0, PT, R0, 0x3, !P3 ;  /* 0x000000030000780c */ /* 0x000fd60005f05670 */
[----:B------:R-:W-:Y:S05]  /*0290*/  @P1 BRA `(.L_x_5) ;  /* 0x0000000000201947 */ /* 0x000fea0003800000 */
[----:B------:R-:W3:Y:S02]  /*02a0*/  LDCU.64 UR4, c[0x0][0x348] ;  /* 0x00006900ff0477ac */ /* 0x000ee40008000a00 */
[----:B---3--:R-:W-:Y:S02]  /*02b0*/  UIADD3 UR6, UP1, UPT, UR4, 0x80, URZ ;  /* 0x0000008004067890 */ /* 0x008fe4000ff3e0ff */
[----:B------:R-:W-:Y:S02]  /*02c0*/  UIADD3 UR4, UP0, UPT, UR4, 0x180, URZ ;  /* 0x0000018004047890 */ /* 0x000fe4000ff1e0ff */
[----:B------:R-:W-:Y:S02]  /*02d0*/  UIADD3.X UR7, UPT, UPT, URZ, UR5, URZ, UP1, !UPT ;  /* 0x00000005ff077290 */ /* 0x000fe40008ffe4ff */
[----:B------:R-:W-:-:S07]  /*02e0*/  UIADD3.X UR5, UPT, UPT, URZ, UR5, URZ, UP0, !UPT ;  /* 0x00000005ff057290 */ /* 0x000fce00087fe4ff */
[----:B------:R3:W-:Y:S02]  /*02f0*/  UTMACCTL.PF [UR6] ;  /* 0x00000000060079b9 */ /* 0x0007e40008040000 */
[----:B------:R3:W-:Y:S02]  /*0300*/  UTMACCTL.PF [UR4] ;  /* 0x00000000040079b9 */ /* 0x0007e40008040000 */
[----:B---3--:R-:W-:Y:S01]  /*0310*/  NOP ;  /* 0x0000000000007918 */ /* 0x008fe20000000000 */
.L_x_5:
[----:B------:R-:W-:Y:S05]  /*0320*/  BSYNC.RECONVERGENT B0 ;  /* 0x0000000000007941 */ /* 0x000fea0003800200 */
.L_x_4:
[----:B------:R-:W-:Y:S04]  /*0330*/  BSSY.RECONVERGENT B0, `(.L_x_6) ;  /* 0x000000a000007945 */ /* 0x000fe80003800200 */
        /* <DEDUP_REMOVED lines=9> */
.L_x_7:
[----:B------:R-:W-:Y:S05]  /*03d0*/  BSYNC.RECONVERGENT B0 ;  /* 0x0000000000007941 */ /* 0x000fea0003800200 */
.L_x_6:
[----:B------:R-:W3:Y:S01]  /*03e0*/  LDCU.64 UR4, c[0x0][0x888] ;  /* 0x00011100ff0477ac */ /* 0x000ee20008000a00 */
[----:B------:R-:W-:Y:S02]  /*03f0*/  UISETP.EQ.U32.AND UP1, UPT, UR8, URZ, UPT ;  /* 0x000000ff0800728c */ /* 0x000fe4000bf22070 */
[----:B------:R-:W-:Y:S02]  /*0400*/  UPLOP3.LUT UP3, UPT, UPT, UPT, UPT, 0x80, 0x8 ;  /* 0x000000000008789c */ /* 0x000fe40003f6f070 */
[----:B---3--:R-:W-:-:S04]  /*0410*/  UISETP.NE.U32.AND UP0, UPT, UR4, URZ, UPT ;  /* 0x000000ff0400728c */ /* 0x008fc8000bf05070 */
[----:B------:R-:W-:-:S04]  /*0420*/  UISETP.NE.AND.EX UP0, UPT, UR5, URZ, UPT, UP0 ;  /* 0x000000ff0500728c */ /* 0x000fc8000bf05300 */
[----:B------:R-:W-:-:S04]  /*0430*/  UISETP.EQ.OR.EX UP2, UPT, UR9, URZ, !UP0, UP1 ;  /* 0x000000ff0900728c */ /* 0x000fc8000c742710 */
[----:B------:R-:W-:-:S06]  /*0440*/  UP2UR UR4, UPR, URZ, 0x4 ;  /* 0x00000004ff047883 */ /* 0x000fcc0008000000 */
[----:B------:R-:W-:Y:S01]  /*0450*/  MOV R88, UR4 ;  /* 0x0000000400587c02 */ /* 0x000fe20008000f00 */
[----:B------:R-:W-:Y:S06]  /*0460*/  BRA.U !UP2, `(.L_x_8) ;  /* 0x000000010a207547 */ /* 0x000fec000b800000 */
[----:B------:R-:W-:Y:S01]  /*0470*/  UISETP.NE.U32.AND UP1, UPT, UR8, URZ, UPT ;  /* 0x000000ff0800728c */ /* 0x000fe2000bf25070 */
[----:B-----5:R-:W-:Y:S01]  /*0480*/  FSETP.NEU.AND P0, PT, R41, RZ, PT ;  /* 0x000000ff2900720b */ /* 0x020fe20003f0d000 */
[----:B------:R-:W-:Y:S02]  /*0490*/  USEL UR4, URZ, 0xffffffff, UP0 ;  /* 0xffffffffff047887 */ /* 0x000fe40008000000 */
[----:B------:R-:W-:-:S10]  /*04a0*/  UISETP.NE.AND.EX UP1, UPT, UR9, URZ, UPT, UP1 ;  /* 0x000000ff0900728c */ /* 0x000fd4000bf25310 */
[----:B------:R-:W-:Y:S01]  /*04b0*/  VOTEU.ANY UP0, P0 ;  /* 0x0000000000ff7886 */ /* 0x000fe20000000100 */
[----:B------:R-:W-:-:S04]  /*04c0*/  @!UP1 USEL UR4, URZ, 0xffffffff, UP0 ;  /* 0xffffffffff049887 */ /* 0x000fc80008000000 */
[----:B------:R-:W-:-:S04]  /*04d0*/  ULOP3.LUT UR4, UR4, 0x1, URZ, 0xc0, !UPT ;  /* 0x0000000104047892 */ /* 0x000fc8000f8ec0ff */
[----:B------:R-:W-:-:S11]  /*04e0*/  UISETP.NE.U32.AND UP3, UPT, UR4, 0x1, UPT ;  /* 0x000000010400788c */ /* 0x000fd6000bf65070 */
.L_x_8:
[----:B-1----:R-:W1:Y:S01]  /*04f0*/  SHFL.IDX PT, R2, R85, RZ, 0x1f ;  /* 0x00001fff55027589 */ /* 0x002e6200000e0000 */
[----:B------:R-:W-:-:S04]  /*0500*/  UISETP.NE.AND UP0, UPT, UR22, 0x2, UPT ;  /* 0x000000021600788c */ /* 0x000fc8000bf05270 */
[----:B------:R-:W-:Y:S01]  /*0510*/  USEL UR37, URZ, 0x1, UP0 ;  /* 0x00000001ff257887 */ /* 0x000fe20008000000 */
[----:B-1----:R-:W-:-:S13]  /*0520*/  ISETP.NE.AND P0, PT, R2, RZ, PT ;  /* 0x000000ff0200720c */ /* 0x002fda0003f05270 */
[----:B------:R-:W-:Y:S05]  /*0530*/  @P0 BRA `(.L_x_9) ;  /* 0x0000000000580947 */ /* 0x000fea0003800000 */
[----:B------:R-:W1:Y:S01]  /*0540*/  S2UR UR4, SR_CgaCtaId ;  /* 0x00000000000479c3 */ /* 0x000e620000008800 */
[----:B------:R-:W-:Y:S01]  /*0550*/  UMOV UR5, 0x400 ;  /* 0x0000040000057882 */ /* 0x000fe20000000000 */
[----:B------:R-:W-:Y:S01]  /*0560*/  UMOV UR8, 0x1 ;  /* 0x0000000100087882 */ /* 0x000fe20000000000 */
[----:B------:R-:W-:Y:S01]  /*0570*/  UMOV UR6, 0x2 ;  /* 0x0000000200067882 */ /* 0x000fe20000000000 */
[----:B------:R-:W-:-:S04]  /*0580*/  UIADD3 UR8, UPT, UPT, -UR8, 0x100000, URZ ;  /* 0x0010000008087890 */ /* 0x000fc8000fffe1ff */
[----:B------:R-:W-:Y:S02]  /*0590*/  USHF.L.U32 UR9, UR8, 0xb, URZ ;  /* 0x0000000b08097899 */ /* 0x000fe400080006ff */
[----:B------:R-:W-:Y:S02]  /*05a0*/  USHF.L.U32 UR8, UR8, 0x1, URZ ;  /* 0x0000000108087899 */ /* 0x000fe400080006ff */
[----:B------:R-:W-:-:S04]  /*05b0*/  UIADD3 UR6, UPT, UPT, -UR6, 0x100000, URZ ;  /* 0x0010000006067890 */ /* 0x000fc8000fffe1ff */
[----:B------:R-:W-:Y:S02]  /*05c0*/  USHF.L.U32 UR7, UR6, 0xb, URZ ;  /* 0x0000000b06077899 */ /* 0x000fe400080006ff */
[----:B------:R-:W-:Y:S01]  /*05d0*/  USHF.L.U32 UR6, UR6, 0x1, URZ ;  /* 0x0000000106067899 */ /* 0x000fe200080006ff */
[----:B------:R-:W-:Y:S01]  /*05e0*/  ELECT P0, URZ, PT ;  /* 0x0000000000ff782f */ /* 0x000fe20003800000 */
[----:B-1----:R-:W-:Y:S01]  /*05f0*/  ULEA UR4, UR4, UR5, 0x18 ;  /* 0x0000000504047291 */ /* 0x002fe2000f8ec0ff */
[----:B------:R-:W1:Y:S11]  /*0600*/  FENCE.VIEW.ASYNC.S ;  /* 0x00000000000073c6 */ /* 0x000e760000000000 */
[----:B-1----:R1:W3:Y:S01]  /*0610*/  SYNCS.EXCH.64 URZ, [UR4], UR8 ;  /* 0x0000000804ff75b2 */ /* 0x0022e20008000100 */
[----:B------:R1:W4:Y:S01]  /*0620*/  SYNCS.EXCH.64 URZ, [UR4+0x20], UR6 ;  /* 0x0000200604ff75b2 */ /* 0x0003220008000100 */
[----:B------:R1:W1:Y:S01]  /*0630*/  SYNCS.EXCH.64 URZ, [UR4+0x8], UR8 ;  /* 0x0000080804ff75b2 */ /* 0x0002620008000100 */
[----:B------:R1:W1:Y:S01]  /*0640*/  SYNCS.EXCH.64 URZ, [UR4+0x28], UR6 ;  /* 0x0000280604ff75b2 */ /* 0x0002620008000100 */
[----:B------:R1:W1:Y:S01]  /*0650*/  SYNCS.EXCH.64 URZ, [UR4+0x10], UR8 ;  /* 0x0000100804ff75b2 */ /* 0x0002620008000100 */
[----:B------:R1:W1:Y:S01]  /*0660*/  SYNCS.EXCH.64 URZ, [UR4+0x30], UR6 ;  /* 0x0000300604ff75b2 */ /* 0x0002620008000100 */
[----:B------:R1:W1:Y:S01]  /*0670*/  SYNCS.EXCH.64 URZ, [UR4+0x18], UR8 ;  /* 0x0000180804ff75b2 */ /* 0x0002620008000100 */
[----:B------:R1:W1:Y:S01]  /*0680*/  SYNCS.EXCH.64 URZ, [UR4+0x38], UR6 ;  /* 0x0000380604ff75b2 */ /* 0x0002620008000100 */
[----:B------:R-:W-:Y:S01]  /*0690*/  NOP ;  /* 0x0000000000007918 */ /* 0x000fe20000000000 */
.L_x_9:
[----:B------:R-:W2:Y:S01]  /*06a0*/  SHFL.IDX PT, R2, R85, RZ, 0x1f ;  /* 0x00001fff55027589 */ /* 0x000ea200000e0000 */
[----:B------:R-:W-:Y:S01]  /*06b0*/  NOP ;  /* 0x0000000000007918 */ /* 0x000fe20000000000 */
[----:B--2---:R-:W-:-:S13]  /*06c0*/  ISETP.NE.AND P0, PT, R2, 0x1, PT ;  /* 0x000000010200780c */ /* 0x004fda0003f05270 */
[----:B------:R-:W-:Y:S05]  /*06d0*/  @P0 BRA `(.L_x_10) ;  /* 0x0000000000500947 */ /* 0x000fea0003800000 */
[----:B-1----:R-:W1:Y:S01]  /*06e0*/  S2UR UR4, SR_CgaCtaId ;  /* 0x00000000000479c3 */ /* 0x002e620000008800 */
        /* <DEDUP_REMOVED lines=12> */
[----:B-1----:R2:W1:Y:S01]  /*07b0*/  SYNCS.EXCH.64 URZ, [UR4+0x40], UR8 ;  /* 0x0000400804ff75b2 */ /* 0x0024620008000100 */
[----:B------:R2:W1:Y:S01]  /*07c0*/  SYNCS.EXCH.64 URZ, [UR4+0x58], UR6 ;  /* 0x0000580604ff75b2 */ /* 0x0004620008000100 */
[----:B------:R2:W1:Y:S01]  /*07d0*/  SYNCS.EXCH.64 URZ, [UR4+0x48], UR8 ;  /* 0x0000480804ff75b2 */ /* 0x0004620008000100 */
[----:B------:R2:W1:Y:S01]  /*07e0*/  SYNCS.EXCH.64 URZ, [UR4+0x60], UR6 ;  /* 0x0000600604ff75b2 */ /* 0x0004620008000100 */
[----:B------:R2:W1:Y:S01]  /*07f0*/  SYNCS.EXCH.64 URZ, [UR4+0x50], UR8 ;  /* 0x0000500804ff75b2 */ /* 0x0004620008000100 */
[----:B------:R2:W1:Y:S02]  /*0800*/  SYNCS.EXCH.64 URZ, [UR4+0x68], UR6 ;  /* 0x0000680604ff75b2 */ /* 0x0004640008000100 */
[----:B--2---:R-:W-:Y:S01]  /*0810*/  NOP ;  /* 0x0000000000007918 */ /* 0x004fe20000000000 */
.L_x_10:
[----:B------:R-:W2:Y:S01]  /*0820*/  SHFL.IDX PT, R2, R85, RZ, 0x1f ;  /* 0x00001fff55027589 */ /* 0x000ea200000e0000 */
[----:B------:R-:W-:Y:S01]  /*0830*/  NOP ;  /* 0x0000000000007918 */ /* 0x000fe20000000000 */
[----:B--2---:R-:W-:-:S13]  /*0840*/  ISETP.NE.AND P0, PT, R2, 0x3, PT ;  /* 0x000000030200780c */ /* 0x004fda0003f05270 */
[----:B------:R-:W-:Y:S05]  /*0850*/  @P0 BRA `(.L_x_11) ;  /* 0x0000000000300947 */ /* 0x000fea0003800000 */
[----:B-1----:R-:W1:Y:S01]  /*0860*/  S2UR UR6, SR_CgaCtaId ;  /* 0x00000000000679c3 */ /* 0x002e620000008800 */
[----:B------:R-:W-:Y:S01]  /*0870*/  UMOV UR4, 0x400 ;  /* 0x0000040000047882 */ /* 0x000fe20000000000 */
[----:B------:R-:W-:Y:S01]  /*0880*/  UMOV UR5, 0x20 ;  /* 0x0000002000057882 */ /* 0x000fe20000000000 */
[----:B------:R-:W-:Y:S01]  /*0890*/  ELECT P0, URZ, PT ;  /* 0x0000000000ff782f */ /* 0x000fe20003800000 */
[----:B-1----:R-:W-:Y:S02]  /*08a0*/  ULEA UR6, UR6, UR4, 0x18 ;  /* 0x0000000406067291 */ /* 0x002fe4000f8ec0ff */
[----:B------:R-:W-:-:S04]  /*08b0*/  UIADD3 UR4, UPT, UPT, -UR5, 0x100000, URZ ;  /* 0x0010000005047890 */ /* 0x000fc8000fffe1ff */
[----:B------:R-:W-:Y:S02]  /*08c0*/  USHF.L.U32 UR5, UR4, 0xb, URZ ;  /* 0x0000000b04057899 */ /* 0x000fe400080006ff */
[----:B------:R-:W-:Y:S01]  /*08d0*/  USHF.L.U32 UR4, UR4, 0x1, URZ ;  /* 0x0000000104047899 */ /* 0x000fe200080006ff */
[----:B------:R-:W1:Y:S11]  /*08e0*/  FENCE.VIEW.ASYNC.S ;  /* 0x00000000000073c6 */ /* 0x000e760000000000 */
[----:B-1----:R2:W1:Y:S01]  /*08f0*/  SYNCS.EXCH.64 URZ, [UR6+0x70], UR4 ;  /* 0x0000700406ff75b2 */ /* 0x0024620008000100 */
[----:B------:R2:W1:Y:S02]  /*0900*/  SYNCS.EXCH.64 URZ, [UR6+0x78], UR4 ;  /* 0x0000780406ff75b2 */ /* 0x0004640008000100 */
[----:B--2---:R-:W-:Y:S01]  /*0910*/  NOP ;  /* 0x0000000000007918 */ /* 0x004fe20000000000 */
.L_x_11:
[----:B------:R-:W2:Y:S01]  /*0920*/  SHFL.IDX PT, R2, R85, RZ, 0x1f ;  /* 0x00001fff55027589 */ /* 0x000ea200000e0000 */
[----:B------:R-:W-:Y:S01]  /*0930*/  NOP ;  /* 0x0000000000007918 */ /* 0x000fe20000000000 */
[----:B--2---:R-:W-:-:S13]  /*0940*/  ISETP.NE.AND P0, PT, R2, 0x4, PT ;  /* 0x000000040200780c */ /* 0x004fda0003f05270 */
[----:B------:R-:W-:Y:S05]  /*0950*/  @P0 BRA `(.L_x_12) ;  /* 0x00000000004c0947 */ /* 0x000fea0003800000 */
[----:B-1----:R-:W1:Y:S01]  /*0960*/  S2UR UR6, SR_CgaCtaId ;  /* 0x00000000000679c3 */ /* 0x002e620000008800 */
[----:B------:R-:W-:Y:S01]  /*0970*/  UMOV UR4, 0x1e0 ;  /* 0x000001e000047882 */ /* 0x000fe20000000000 */
[----:B------:R-:W-:Y:S01]  /*0980*/  UMOV UR5, 0x400 ;  /* 0x0000040000057882 */ /* 0x000fe20000000000 */
[----:B------:R-:W-:Y:S01]  /*0990*/  USEL UR4, UR4, 0x1a0, UP3 ;  /* 0x000001a004047887 */ /* 0x000fe20009800000 */
[----:B------:R-:W-:Y:S01]  /*09a0*/  UMOV UR8, 0x1 ;  /* 0x0000000100087882 */ /* 0x000fe20000000000 */
[----:B------:R-:W-:Y:S01]  /*09b0*/  ELECT P0, URZ, PT ;  /* 0x0000000000ff782f */ /* 0x000fe20003800000 */
[----:B------:R-:W-:-:S04]  /*09c0*/  UIADD3 UR8, UPT, UPT, -UR8, 0x100000, URZ ;  /* 0x0010000008087890 */ /* 0x000fc8000fffe1ff */
[----:B------:R-:W-:Y:S02]  /*09d0*/  USHF.L.U32 UR9, UR8, 0xb, URZ ;  /* 0x0000000b08097899 */ /* 0x000fe400080006ff */
[----:B------:R-:W-:Y:S02]  /*09e0*/  USHF.L.U32 UR8, UR8, 0x1, URZ ;  /* 0x0000000108087899 */ /* 0x000fe400080006ff */
[----:B-1----:R-:W-:Y:S02]  /*09f0*/  ULEA UR6, UR6, UR5, 0x18 ;  /* 0x0000000506067291 */ /* 0x002fe4000f8ec0ff */
[----:B------:R-:W-:-:S04]  /*0a00*/  UIADD3 UR4, UPT, UPT, -UR4, 0x100000, URZ ;  /* 0x0010000004047890 */ /* 0x000fc8000fffe1ff */
[----:B------:R-:W-:Y:S02]  /*0a10*/  USHF.L.U32 UR5, UR4, 0xb, URZ ;  /* 0x0000000b04057899 */ /* 0x000fe400080006ff */
[----:B------:R-:W-:Y:S01]  /*0a20*/  USHF.L.U32 UR4, UR4, 0x1, URZ ;  /* 0x0000000104047899 */ /* 0x000fe200080006ff */
[----:B------:R-:W1:Y:S03]  /*0a30*/  FENCE.VIEW.ASYNC.S ;  /* 0x00000000000073c6 */ /* 0x000e660000000000 */
[----:B-1----:R2:W1:Y:S08]  /*0a40*/  SYNCS.EXCH.64 URZ, [UR6+0x80], UR8 ;  /* 0x0000800806ff75b2 */ /* 0x0024700008000100 */
[----:B------:R2:W1:Y:S01]  /*0a50*/  SYNCS.EXCH.64 URZ, [UR6+0x90], UR4 ;  /* 0x0000900406ff75b2 */ /* 0x0004620008000100 */
[----:B------:R2:W1:Y:S01]  /*0a60*/  SYNCS.EXCH.64 URZ, [UR6+0x88], UR8 ;  /* 0x0000880806ff75b2 */ /* 0x0004620008000100 */
[----:B------:R2:W1:Y:S02]  /*0a70*/  SYNCS.EXCH.64 URZ, [UR6+0x98], UR4 ;  /* 0x0000980406ff75b2 */ /* 0x0004640008000100 */
[----:B--2---:R-:W-:Y:S01]  /*0a80*/  NOP ;  /* 0x0000000000007918 */ /* 0x004fe20000000000 */
.L_x_12:
        /* <DEDUP_REMOVED lines=22> */
[----:B------:R2:W1:Y:S01]  /*0bf0*/  SYNCS.EXCH.64 URZ, [UR4+0xd0], UR6 ;  /* 0x0000d00604ff75b2 */ /* 0x0004620008000100 */
[----:B------:R2:W1:Y:S01]  /*0c00*/  SYNCS.EXCH.64 URZ, [UR4+0xb8], UR8 ;  /* 0x0000b80804ff75b2 */ /* 0x0004620008000100 */
[----:B------:R2:W1:Y:S02]  /*0c10*/  SYNCS.EXCH.64 URZ, [UR4+0xd8], UR6 ;  /* 0x0000d80604ff75b2 */ /* 0x0004640008000100 */
[----:B--2---:R-:W-:Y:S01]  /*0c20*/  NOP ;  /* 0x0000000000007918 */ /* 0x004fe20000000000 */
.L_x_13:
[----:B------:R-:W2:Y:S01]  /*0c30*/  SHFL.IDX PT, R2, R85, RZ, 0x1f ;  /* 0x00001fff55027589 */ /* 0x000ea200000e0000 */
[----:B------:R-:W-:Y:S01]  /*0c40*/  NOP ;  /* 0x0000000000007918 */ /* 0x000fe20000000000 */
[----:B--2---:R-:W-:-:S13]  /*0c50*/  ISETP.NE.AND P0, PT, R2, 0x3, PT ;  /* 0x000000030200780c */ /* 0x004fda0003f05270 */
[----:B------:R-:W-:Y:S05]  /*0c60*/  @P0 BRA `(.L_x_14) ;  /* 0x0000000000380947 */ /* 0x000fea0003800000 */
[----:B------:R-:W2:Y:S01]  /*0c70*/  S2UR UR5, SR_CgaCtaId ;  /* 0x00000000000579c3 */ /* 0x000ea20000008800 */
[----:B-1----:R-:W-:Y:S01]  /*0c80*/  UMOV UR4, 0x400 ;  /* 0x0000040000047882 */ /* 0x002fe20000000000 */
[----:B------:R-:W-:Y:S01]  /*0c90*/  UMOV UR6, 0x20 ;  /* 0x0000002000067882 */ /* 0x000fe20000000000 */
[----:B------:R-:W-:Y:S01]  /*0ca0*/  ELECT P0, URZ, PT ;  /* 0x0000000000ff782f */ /* 0x000fe20003800000 */
[----:B------:R-:W-:-:S04]  /*0cb0*/  UIADD3 UR6, UPT, UPT, -UR6, 0x100000, URZ ;  /* 0x0010000006067890 */ /* 0x000fc8000fffe1ff */
[----:B------:R-:W-:Y:S02]  /*0cc0*/  USHF.L.U32 UR7, UR6, 0xb, URZ ;  /* 0x0000000b06077899 */ /* 0x000fe400080006ff */
[----:B------:R-:W-:Y:S02]  /*0cd0*/  USHF.L.U32 UR6, UR6, 0x1, URZ ;  /* 0x0000000106067899 */ /* 0x000fe400080006ff */
[----:B--2---:R-:W-:Y:S01]  /*0ce0*/  ULEA UR4, UR5, UR4, 0x18 ;  /* 0x0000000405047291 */ /* 0x004fe2000f8ec0ff */
[----:B------:R-:W1:Y:S11]  /*0cf0*/  FENCE.VIEW.ASYNC.S ;  /* 0x00000000000073c6 */ /* 0x000e760000000000 */
[----:B-1----:R2:W1:Y:S01]  /*0d00*/  SYNCS.EXCH.64 URZ, [UR4+0xe0], UR6 ;  /* 0x0000e00604ff75b2 */ /* 0x0024620008000100 */
[----:B------:R2:W1:Y:S01]  /*0d10*/  SYNCS.EXCH.64 URZ, [UR4+0xf0], UR6 ;  /* 0x0000f00604ff75b2 */ /* 0x0004620008000100 */
[----:B------:R2:W1:Y:S01]  /*0d20*/  SYNCS.EXCH.64 URZ, [UR4+0xe8], UR6 ;  /* 0x0000e80604ff75b2 */ /* 0x0004620008000100 */
[----:B------:R2:W1:Y:S02]  /*0d30*/  SYNCS.EXCH.64 URZ, [UR4+0xf8], UR6 ;  /* 0x0000f80604ff75b2 */ /* 0x0004640008000100 */
[----:B--2---:R-:W-:Y:S01]  /*0d40*/  NOP ;  /* 0x0000000000007918 */ /* 0x004fe20000000000 */
.L_x_14:
[----:B-1----:R-:W1:Y:S01]  /*0d50*/  LDCU UR4, c[0x0][0x36c] ;  /* 0x00006d80ff0477ac */ /* 0x002e620008000800 */
[----:B------:R-:W-:Y:S01]  /*0d60*/  ISETP.NE.OR P3, PT, R0, 0x2, !P3 ;  /* 0x000000020000780c */ /* 0x000fe20005f65670 */
[----:B------:R-:W-:Y:S01]  /*0d70*/  NOP ;  /* 0x0000000000007918 */ /* 0x000fe20000000000 */
[----:B------:R-:W-:Y:S01]  /*0d80*/  LOP3.LUT R0, R91, 0x1f, RZ, 0xc0, !PT ;  /* 0x0000001f5b007812 */ /* 0x000fe200078ec0ff */
[----:B------:R-:W-:Y:S02]  /*0d90*/  UISETP.NE.AND UP4, UPT, UR22, URZ, UPT ;  /* 0x000000ff1600728c */ /* 0x000fe4000bf85270 */
[----:B-1----:R-:W-:-:S09]  /*0da0*/  UISETP.EQ.U32.AND UP5, UPT, UR4, 0x1, UPT ;  /* 0x000000010400788c */ /* 0x002fd2000bfa2070 */
[----:B------:R-:W-:Y:S05]  /*0db0*/  BRA.U !UP5, `(.L_x_15) ;  /* 0x000000010d087547 */ /* 0x000fea000b800000 */
[----:B---34-:R-:W-:Y:S01]  /*0dc0*/  UCGABAR_ARV ;  /* 0x00000000000079c7 */ /* 0x018fe20008000000 */
[----:B------:R-:W-:Y:S05]  /*0dd0*/  BRA `(.L_x_16) ;  /* 0x0000000000047947 */ /* 0x000fea0003800000 */
.L_x_15:
[----:B---34-:R-:W-:Y:S01]  /*0de0*/  NOP ;  /* 0x0000000000007918 */ /* 0x018fe20000000000 */
.L_x_16:
[----:B------:R-:W1:Y:S01]  /*0df0*/  S2UR UR7, SR_CTAID.X ;  /* 0x00000000000779c3 */ /* 0x000e620000002500 */
[----:B------:R-:W-:-:S05]  /*0e00*/  CS2R.32 R87, SR_CgaSize ;  /* 0x0000000000577805 */ /* 0x000fca0000008a00 */
[----:B------:R-:W-:-:S05]  /*0e10*/  IMAD R87, R87, -0xa0, RZ ;  /* 0xffffff6057577824 */ /* 0x000fca00078e02ff */
[----:B------:R-:W-:-:S14]  /*0e20*/  R2UR UR5, R87 ;  /* 0x00000000570572ca */ /* 0x000fdc00000e0000 */
[----:B------:R-:W2:Y:S01]  /*0e30*/  LDCU UR5, c[0x0][UR5+0x2b0] ;  /* 0x00005600050577ac */ /* 0x000ea20008000800 */
[----:B------:R-:W-:-:S05]  /*0e40*/  CS2R.32 R87, SR_CgaSize ;  /* 0x0000000000577805 */ /* 0x000fca0000008a00 */
[----:B------:R-:W-:-:S05]  /*0e50*/  IMAD R87, R87, -0xa0, RZ ;  /* 0xffffff6057577824 */ /* 0x000fca00078e02ff */
[----:B------:R-:W-:-:S14]  /*0e60*/  R2UR UR4, R87 ;  /* 0x00000000570472ca */ /* 0x000fdc00000e0000 */
[----:B------:R-:W3:Y:S01]  /*0e70*/  LDCU UR4, c[0x0][UR4+0x2b4] ;  /* 0x00005680040477ac */ /* 0x000ee20008000800 */
[----:B------:R-:W4:Y:S01]  /*0e80*/  S2UR UR8, SR_CTAID.Y ;  /* 0x00000000000879c3 */ /* 0x000f220000002600 */
[----:B------:R-:W-:-:S05]  /*0e90*/  CS2R.32 R87, SR_CgaSize ;  /* 0x0000000000577805 */ /* 0x000fca0000008a00 */
[----:B------:R-:W-:-:S05]  /*0ea0*/  IMAD R87, R87, -0xa0, RZ ;  /* 0xffffff6057577824 */ /* 0x000fca00078e02ff */
[----:B------:R-:W-:-:S14]  /*0eb0*/  R2UR UR9, R87 ;  /* 0x00000000570972ca */ /* 0x000fdc00000e0000 */
[----:B------:R-:W3:Y:S01]  /*0ec0*/  LDCU UR9, c[0x0][UR9+0x2a0] ;  /* 0x00005400090977ac */ /* 0x000ee20008000800 */
[----:B------:R-:W-:-:S05]  /*0ed0*/  CS2R.32 R87, SR_CgaSize ;  /* 0x0000000000577805 */ /* 0x000fca0000008a00 */
[----:B------:R-:W-:-:S05]  /*0ee0*/  IMAD R87, R87, -0xa0, RZ ;  /* 0xffffff6057577824 */ /* 0x000fca00078e02ff */
[----:B------:R-:W-:-:S14]  /*0ef0*/  R2UR UR10, R87 ;  /* 0x00000000570a72ca */ /* 0x000fdc00000e0000 */
[----:B------:R-:W3:Y:S01]  /*0f00*/  LDCU UR10, c[0x0][UR10+0x2a4] ;  /* 0x000054800a0a77ac */ /* 0x000ee20008000800 */
[----:B------:R-:W3:Y:S01]  /*0f10*/  S2UR UR11, SR_CgaCtaId ;  /* 0x00000000000b79c3 */ /* 0x000ee20000008800 */
[----:B------:R-:W3:Y:S01]  /*0f20*/  LDCU UR23, c[0x0][0xb24] ;  /* 0x00016480ff1777ac */ /* 0x000ee20008000800 */
[----:B------:R-:W3:Y:S01]  /*0f30*/  LDCU UR40, c[0x0][0xb24] ;  /* 0x00016480ff2877ac */ /* 0x000ee20008000800 */
[----:B-1----:R-:W-:-:S05]  /*0f40*/  I2FP.F32.U32 R3, UR7 ;  /* 0x0000000700037c45 */ /* 0x002fca0008201000 */
[----:B------:R-:W1:Y:S01]  /*0f50*/  S2UR UR36, SR_CTAID.Z ;  /* 0x00000000002479c3 */ /* 0x000e620000002700 */
[----:B------:R-:W1:Y:S01]  /*0f60*/  LDCU UR26, c[0x0][0xb30] ;  /* 0x00016600ff1a77ac */ /* 0x000e620008000800 */
[----:B--2---:R-:W-:Y:S01]  /*0f70*/  FMUL R3, R3, UR5 ;  /* 0x0000000503037c20 */ /* 0x004fe20008400000 */
[----:B------:R-:W-:Y:S01]  /*0f80*/  UMOV UR25, UR7 ;  /* 0x0000000700197c82 */ /* 0x000fe20008000000 */
[----:B----4-:R-:W-:Y:S01]  /*0f90*/  I2FP.F32.U32 R2, UR8 ;  /* 0x0000000800027c45 */ /* 0x010fe20008201000 */
[----:B------:R-:W-:-:S03]  /*0fa0*/  UMOV UR30, UR8 ;  /* 0x00000008001e7c82 */ /* 0x000fc60008000000 */
[----:B------:R-:W2:Y:S01]  /*0fb0*/  F2I.U32.TRUNC.NTZ R3, R3 ;  /* 0x0000000300037305 */ /* 0x000ea2000020f000 */
[----:B---3--:R-:W-:Y:S01]  /*0fc0*/  UISETP.GE.AND UP2, UPT, UR23, 0x1, UPT ;  /* 0x000000011700788c */ /* 0x008fe2000bf46270 */
[----:B------:R-:W-:Y:S01]  /*0fd0*/  FMUL R2, R2, UR4 ;  /* 0x0000000402027c20 */ /* 0x000fe20008400000 */
[----:B------:R-:W-:-:S05]  /*0fe0*/  USHF.L.U32 UR28, UR11, 0xc, URZ ;  /* 0x0000000c0b1c7899 */ /* 0x000fca00080006ff */
[----:B------:R-:W3:Y:S01]  /*0ff0*/  F2I.U32.TRUNC.NTZ R2, R2 ;  /* 0x0000000200027305 */ /* 0x000ee2000020f000 */
[----:B--2---:R-:W-:Y:S02]  /*1000*/  R2UR UR4, R3 ;  /* 0x00000000030472ca */ /* 0x004fe400000e0000 */
[----:B---3--:R-:W-:Y:S02]  /*1010*/  R2UR UR6, R2 ;  /* 0x00000000020672ca */ /* 0x008fe400000e0000 */
[----:B------:R-:W-:-:S09]  /*1020*/  PRMT R2, RZ, 0x7610, R2 ;  /* 0x00007610ff027816 */ /* 0x000fd20000000002 */
[----:B------:R-:W-:-:S04]  /*1030*/  UIADD3 UR5, UPT, UPT, -UR4, URZ, URZ ;  /* 0x000000ff04057290 */ /* 0x000fc8000fffe1ff */
[----:B------:R-:W-:Y:S02]  /*1040*/  UIMAD UR5, UR9, UR5, UR7 ;  /* 0x00000005090572a4 */ /* 0x000fe4000f8e0207 */
[----:B------:R-:W-:-:S04]  /*1050*/  UIADD3 UR4, UPT, UPT, -UR6, URZ, URZ ;  /* 0x000000ff06047290 */ /* 0x000fc8000fffe1ff */
[----:B------:R-:W-:Y:S01]  /*1060*/  IMAD.U32 R87, RZ, RZ, UR5 ;  /* 0x00000005ff577e24 */ /* 0x000fe2000f8e00ff */
[----:B------:R-:W-:-:S06]  /*1070*/  UIMAD UR4, UR10, UR4, UR8 ;  /* 0x000000040a0472a4 */ /* 0x000fcc000f8e0208 */
[----:B------:R-:W-:Y:S01]  /*1080*/  IMAD.U32 R86, RZ, RZ, UR4 ;  /* 0x00000004ff567e24 */ /* 0x000fe2000f8e00ff */
[----:B-1----:R-:W-:Y:S06]  /*1090*/  BRA.U UP4, `(.L_x_17) ;  /* 0x00000001042c7547 */ /* 0x002fec000b800000 */
[----:B------:R-:W-:Y:S02]  /*10a0*/  R2UR UR5, R86 ;  /* 0x00000000560572ca */ /* 0x000fe400000e0000 */
[----:B------:R-:W-:-:S11]  /*10b0*/  R2UR UR4, R87 ;  /* 0x00000000570472ca */ /* 0x000fd600000e0000 */
[----:B------:R-:W-:Y:S02]  /*10c0*/  UISETP.NE.AND UP0, UPT, UR5, URZ, UPT ;  /* 0x000000ff0500728c */ /* 0x000fe4000bf05270 */
[----:B------:R-:W-:Y:S02]  /*10d0*/  UISETP.NE.AND UP1, UPT, UR5, 0x1, UPT ;  /* 0x000000010500788c */ /* 0x000fe4000bf25270 */
[----:B------:R-:W-:-:S04]  /*10e0*/  UISETP.EQ.OR UP0, UPT, UR4, URZ, !UP0 ;  /* 0x000000ff0400728c */ /* 0x000fc8000c702670 */
[----:B------:R-:W-:Y:S02]  /*10f0*/  USEL UR5, URZ, 0x1, !UP0 ;  /* 0x00000001ff057887 */ /* 0x000fe4000c000000 */
[----:B------:R-:W-:Y:S02]  /*1100*/  UISETP.NE.AND UP0, UPT, UR4, URZ, UPT ;  /* 0x000000ff0400728c */ /* 0x000fe4000bf05270 */
[----:B------:R-:W-:-:S04]  /*1110*/  USEL UR4, URZ, 0x2, UP1 ;  /* 0x00000002ff047887 */ /* 0x000fc80008800000 */
[----:B------:R-:W-:-:S04]  /*1120*/  USEL UR4, UR4, 0x2, UP0 ;  /* 0x0000000204047887 */ /* 0x000fc80008000000 */
[----:B------:R-:W-:-:S06]  /*1130*/  UIADD3 UR4, UPT, UPT, UR5, UR4, URZ ;  /* 0x0000000405047290 */ /* 0x000fcc000fffe0ff */
[----:B------:R-:W-:Y:S02]  /*1140*/  IMAD.U32 R2, RZ, RZ, UR4 ;  /* 0x00000004ff027e24 */ /* 0x000fe4000f8e00ff */
.L_x_17:
[----:B------:R-:W-:Y:S05]  /*1150*/  BRA.U !UP2, `(.L_x_18) ;  /* 0x000000010ad47547 */ /* 0x000fea000b800000 */
[----:B------:R-:W1:Y:S01]  /*1160*/  LDCU.128 UR12, c[0x0][0xb10] ;  /* 0x00016200ff0c77ac */ /* 0x000e620008000c00 */
[----:B------:R-:W2:Y:S01]  /*1170*/  LDCU UR6, c[0x0][0x370] ;  /* 0x00006e00ff0677ac */ /* 0x000ea20008000800 */
[----:B------:R-:W3:Y:S01]  /*1180*/  LDCU UR5, c[0x0][0x374] ;  /* 0x00006e80ff0577ac */ /* 0x000ee20008000800 */
[----:B------:R-:W4:Y:S01]  /*1190*/  LDCU UR24, c[0x0][0xb0c] ;  /* 0x00016180ff1877ac */ /* 0x000f220008000800 */
[----:B------:R-:W4:Y:S01]  /*11a0*/  LDCU UR4, c[0x0][0xb20] ;  /* 0x00016400ff0477ac */ /* 0x000f220008000800 */
[----:B------:R-:W4:Y:S01]  /*11b0*/  LDCU.64 UR8, c[0x0][0xb28] ;  /* 0x00016500ff0877ac */ /* 0x000f220008000a00 */
[----:B-1----:R-:W-:Y:S02]  /*11c0*/  UISETP.NE.AND UP0, UPT, UR14, 0x1, UPT ;  /* 0x000000010e00788c */ /* 0x002fe4000bf05270 */
[----:B---3--:R-:W-:Y:S02]  /*11d0*/  UIMAD.WIDE.U32 UR10, UR5, UR15, URZ ;  /* 0x0000000f050a72a5 */ /* 0x008fe4000f8e00ff */
[----:B--2---:R-:W-:-:S02]  /*11e0*/  UIMAD.WIDE.U32 UR18, UR6, UR12, URZ ;  /* 0x0000000c061272a5 */ /* 0x004fc4000f8e00ff */
[----:B----4-:R-:W-:Y:S02]  /*11f0*/  UISETP.NE.AND UP1, UPT, UR24, 0x1, UPT ;  /* 0x000000011800788c */ /* 0x010fe4000bf25270 */
[----:B------:R-:W-:Y:S01]  /*1200*/  UISETP.NE.AND UP2, UPT, UR23, 0x1, UPT ;  /* 0x000000011700788c */ /* 0x000fe2000bf45270 */
[----:B------:R-:W-:Y:S02]  /*1210*/  UMOV UR10, UR11 ;  /* 0x0000000b000a7c82 */ /* 0x000fe40008000000 */
[----:B------:R-:W-:Y:S01]  /*1220*/  UMOV UR18, UR19 ;  /* 0x0000001300127c82 */ /* 0x000fe20008000000 */
[----:B------:R-:W-:Y:S02]  /*1230*/  @UP0 USHF.R.U32.HI UR5, URZ, UR4, UR10 ;  /* 0x00000004ff050299 */ /* 0x000fe4000801160a */
[----:B------:R-:W-:Y:S02]  /*1240*/  UIMAD.WIDE.U32 UR20, UR30, UR15, URZ ;  /* 0x0000000f1e1472a5 */ /* 0x000fe4000f8e00ff */
[----:B------:R-:W-:-:S02]  /*1250*/  UIMAD.WIDE.U32 UR10, UR5, UR8, URZ ;  /* 0x00000008050a72a5 */ /* 0x000fc4000f8e00ff */
[----:B------:R-:W-:Y:S02]  /*1260*/  @UP1 USHF.R.U32.HI UR6, URZ, UR13, UR18 ;  /* 0x0000000dff061299 */ /* 0x000fe40008011612 */
[----:B------:R-:W-:Y:S02]  /*1270*/  UIMAD.WIDE.U32 UR16, UR25, UR12, URZ ;  /* 0x0000000c191072a5 */ /* 0x000fe4000f8e00ff */
[----:B------:R-:W-:Y:S01]  /*1280*/  UIMAD.WIDE.U32 UR18, UR6, UR8, URZ ;  /* 0x00000008061272a5 */ /* 0x000fe2000f8e00ff */
[----:B------:R-:W-:Y:S01]  /*1290*/  UMOV UR20, UR21 ;  /* 0x0000001500147c82 */ /* 0x000fe20008000000 */
[----:B------:R-:W-:Y:S01]  /*12a0*/  UMOV UR10, UR11 ;  /* 0x0000000b000a7c82 */ /* 0x000fe20008000000 */
[----:B------:R-:W-:Y:S02]  /*12b0*/  USHF.R.U32.HI UR20, URZ, UR4, UR20 ;  /* 0x00000004ff147299 */ /* 0x000fe40008011614 */
[----:B------:R-:W-:Y:S02]  /*12c0*/  @UP2 USHF.R.U32.HI UR5, URZ, UR9, UR10 ;  /* 0x00000009ff052299 */ /* 0x000fe4000801160a */
[----:B------:R-:W-:Y:S01]  /*12d0*/  UMOV UR7, UR19 ;  /* 0x0000001300077c82 */ /* 0x000fe20008000000 */
[----:B------:R-:W-:Y:S01]  /*12e0*/  UMOV UR16, UR17 ;  /* 0x0000001100107c82 */ /* 0x000fe20008000000 */
[----:B------:R-:W-:-:S02]  /*12f0*/  @UP2 USHF.R.U32.HI UR6, URZ, UR9, UR7 ;  /* 0x00000009ff062299 */ /* 0x000fc40008011607 */
[----:B------:R-:W-:Y:S02]  /*1300*/  USHF.R.U32.HI UR16, URZ, UR13, UR16 ;  /* 0x0000000dff107299 */ /* 0x000fe40008011610 */
[----:B------:R-:W-:Y:S02]  /*1310*/  USEL UR4, UR30, UR20, !UP0 ;  /* 0x000000141e047287 */ /* 0x000fe4000c000000 */
[----:B------:R-:W-:Y:S02]  /*1320*/  UIMAD UR7, UR5, UR23, URZ ;  /* 0x00000017050772a4 */ /* 0x000fe4000f8e02ff */
[----:B------:R-:W-:Y:S02]  /*1330*/  USEL UR5, UR25, UR16, !UP1 ;  /* 0x0000001019057287 */ /* 0x000fe4000c800000 */
[----:B------:R-:W-:Y:S02]  /*1340*/  UIMAD UR12, UR6, UR23, URZ ;  /* 0x00000017060c72a4 */ /* 0x000fe4000f8e02ff */
[----:B------:R-:W-:-:S02]  /*1350*/  UISETP.GE.AND UP0, UPT, UR4, UR7, UPT ;  /* 0x000000070400728c */ /* 0x000fc4000bf06270 */
[----:B------:R-:W-:Y:S02]  /*1360*/  UIMAD.WIDE.U32 UR10, UR4, UR8, URZ ;  /* 0x00000008040a72a5 */ /* 0x000fe4000f8e00ff */
[----:B------:R-:W-:Y:S02]  /*1370*/  UISETP.GE.OR UP0, UPT, UR5, UR12, UP0 ;  /* 0x0000000c0500728c */ /* 0x000fe40008706670 */
[----:B------:R-:W-:Y:S02]  /*1380*/  UIMAD.WIDE.U32 UR12, UR5, UR8, URZ ;  /* 0x00000008050c72a5 */ /* 0x000fe4000f8e00ff */
[----:B------:R-:W-:Y:S01]  /*1390*/  UIADD3 UR10, UPT, UPT, -UR4, URZ, URZ ;  /* 0x000000ff040a7290 */ /* 0x000fe2000fffe1ff */
[----:B------:R-:W-:Y:S01]  /*13a0*/  UMOV UR8, UR11 ;  /* 0x0000000b00087c82 */ /* 0x000fe20008000000 */
[----:B------:R-:W-:Y:S02]  /*13b0*/  UIADD3 UR11, UPT, UPT, -UR5, URZ, URZ ;  /* 0x000000ff050b7290 */ /* 0x000fe4000fffe1ff */
[----:B------:R-:W-:-:S03]  /*13c0*/  USHF.R.U32.HI UR8, URZ, UR9, UR8 ;  /* 0x00000009ff087299 */ /* 0x000fc60008011608 */
[----:B------:R-:W-:Y:S01]  /*13d0*/  @!UP0 UMOV UR7, UR13 ;  /* 0x0000000d00078c82 */ /* 0x000fe20008000000 */
[----:B------:R-:W-:Y:S02]  /*13e0*/  UIMAD UR30, UR14, UR10, UR30 ;  /* 0x0000000a0e1e72a4 */ /* 0x000fe4000f8e021e */
[----:B------:R-:W-:Y:S02]  /*13f0*/  USEL UR8, UR4, UR8, !UP2 ;  /* 0x0000000804087287 */ /* 0x000fe4000d000000 */
[----:B------:R-:W-:Y:S02]  /*1400*/  @!UP0 USHF.R.U32.HI UR7, URZ, UR9, UR7 ;  /* 0x00000009ff078299 */ /* 0x000fe40008011607 */
[----:B------:R-:W-:Y:S02]  /*1410*/  UIADD3 UR9, UPT, UPT, -UR8, URZ, URZ ;  /* 0x000000ff08097290 */ /* 0x000fe4000fffe1ff */
[----:B------:R-:W-:Y:S02]  /*1420*/  @!UP0 USEL UR7, UR5, UR7, !UP2 ;  /* 0x0000000705078287 */ /* 0x000fe4000d000000 */
[----:B------:R-:W-:-:S02]  /*1430*/  UIMAD UR9, UR23, UR9, UR4 ;  /* 0x00000009170972a4 */ /* 0x000fc4000f8e0204 */
[----:B------:R-:W-:Y:S02]  /*1440*/  @!UP0 UIADD3 UR8, UPT, UPT, UR8, -UR7, URZ ;  /* 0x8000000708088290 */ /* 0x000fe4000fffe0ff */
[----:B------:R-:W-:Y:S02]  /*1450*/  @!UP0 UIMAD UR6, UR9, UR6, UR7 ;  /* 0x00000006090682a4 */ /* 0x000fe4000f8e0207 */
[----:B------:R-:W-:Y:S02]  /*1460*/  @!UP0 UIMAD UR4, UR8, UR23, UR5 ;  /* 0x00000017080482a4 */ /* 0x000fe4000f8e0205 */
[----:B------:R-:W-:Y:S02]  /*1470*/  UIMAD UR25, UR24, UR11, UR25 ;  /* 0x0000000b181972a4 */ /* 0x000fe4000f8e0219 */
[----:B------:R-:W-:Y:S01]  /*1480*/  UIMAD UR30, UR4, UR14, UR30 ;  /* 0x0000000e041e72a4 */ /* 0x000fe2000f8e021e */
[----:B------:R-:W-:Y:S02]  /*1490*/  @!UP0 UMOV UR5, UR6 ;  /* 0x0000000600058c82 */ /* 0x000fe40008000000 */
[----:B------:R-:W-:-:S12]  /*14a0*/  UIMAD UR25, UR5, UR24, UR25 ;  /* 0x00000018051972a4 */ /* 0x000fd8000f8e0219 */
.L_x_18:
[----:B------:R-:W-:Y:S02]  /*14b0*/  UISETP.NE.AND UP1, UPT, UR26, 0x1, UPT ;  /* 0x000000011a00788c */ /* 0x000fe4000bf25270 */
[----:B------:R-:W-:Y:S02]  /*14c0*/  UISETP.NE.AND UP0, UPT, UR22, 0x2, UPT ;  /* 0x000000021600788c */ /* 0x000fe4000bf05270 */
[----:B------:R-:W-:-:S05]  /*14d0*/  ULOP3.LUT UR28, UR28, 0x1000, URZ, 0xc0, !UPT ;  /* 0x000010001c1c7892 */ /* 0x000fca000f8ec0ff */
[----:B------:R-:W-:Y:S07]  /*14e0*/  BRA.U UP1, `(.L_x_19) ;  /* 0x0000000101447547 */ /* 0x000fee000b800000 */
[----:B------:R-:W1:Y:S01]  /*14f0*/  LDCU.128 UR8, c[0x0][0xb10] ;  /* 0x00016200ff0877ac */ /* 0x000e620008000c00 */
[----:B------:R-:W2:Y:S01]  /*1500*/  LDCU UR12, c[0x0][0xb0c] ;  /* 0x00016180ff0c77ac */ /* 0x000ea20008000800 */
[----:B------:R-:W3:Y:S01]  /*1510*/  LDCU UR13, c[0x0][0xb20] ;  /* 0x00016400ff0d77ac */ /* 0x000ee20008000800 */
[----:B-1----:R-:W-:Y:S02]  /*1520*/  UIMAD.WIDE.U32 UR6, UR25, UR8, URZ ;  /* 0x00000008190672a5 */ /* 0x002fe4000f8e00ff */
[----:B------:R-:W-:Y:S02]  /*1530*/  UIMAD.WIDE.U32 UR4, UR30, UR11, URZ ;  /* 0x0000000b1e0472a5 */ /* 0x000fe4000f8e00ff */
[----:B--2---:R-:W-:Y:S02]  /*1540*/  UISETP.NE.AND UP2, UPT, UR12, 0x1, UPT ;  /* 0x000000010c00788c */ /* 0x004fe4000bf45270 */
[----:B------:R-:W-:Y:S01]  /*1550*/  UISETP.NE.AND UP1, UPT, UR10, 0x1, UPT ;  /* 0x000000010a00788c */ /* 0x000fe2000bf25270 */
[----:B------:R-:W-:-:S02]  /*1560*/  UMOV UR6, UR7 ;  /* 0x0000000700067c82 */ /* 0x000fc40008000000 */
[----:B------:R-:W-:Y:S01]  /*1570*/  UMOV UR4, UR5 ;  /* 0x0000000500047c82 */ /* 0x000fe20008000000 */
[----:B------:R-:W-:Y:S02]  /*1580*/  USHF.R.U32.HI UR6, URZ, UR9, UR6 ;  /* 0x00000009ff067299 */ /* 0x000fe40008011606 */
[----:B---3--:R-:W-:Y:S02]  /*1590*/  USHF.R.U32.HI UR4, URZ, UR13, UR4 ;  /* 0x0000000dff047299 */ /* 0x008fe40008011604 */
[----:B------:R-:W-:Y:S02]  /*15a0*/  USEL UR5, UR25, UR6, !UP2 ;  /* 0x0000000619057287 */ /* 0x000fe4000d000000 */
[----:B------:R-:W-:-:S04]  /*15b0*/  USEL UR4, UR30, UR4, !UP1 ;  /* 0x000000041e047287 */ /* 0x000fc8000c800000 */
[----:B------:R-:W-:Y:S02]  /*15c0*/  UIADD3 UR6, UPT, UPT, UR5, -UR4, URZ ;  /* 0x8000000405067290 */ /* 0x000fe4000fffe0ff */
[----:B------:R-:W-:Y:S02]  /*15d0*/  UIADD3 UR4, UPT, UPT, -UR5, UR4, URZ ;  /* 0x0000000405047290 */ /* 0x000fe4000fffe1ff */
[----:B------:R-:W-:Y:S02]  /*15e0*/  UIMAD UR30, UR6, UR10, UR30 ;  /* 0x0000000a061e72a4 */ /* 0x000fe4000f8e021e */
[----:B------:R-:W-:-:S12]  /*15f0*/  UIMAD UR25, UR4, UR12, UR25 ;  /* 0x0000000c041972a4 */ /* 0x000fd8000f8e0219 */
.L_x_19:
[----:B------:R-:W-:Y:S05]  /*1600*/  BRA.U !UP5, `(.L_x_20) ;  /* 0x000000010d0c7547 */ /* 0x000fea000b800000 */
[----:B------:R-:W-:Y:S01]  /*1610*/  UCGABAR_WAIT ;  /* 0x0000000000007dc7 */ /* 0x000fe20008000000 */
[----:B------:R-:W-:Y:S01]  /*1620*/  CCTL.IVALL ;  /* 0x00000000ff00798f */ /* 0x000fe20002000000 */
[----:B------:R-:W-:Y:S05]  /*1630*/  BRA `(.L_x_21) ;  /* 0x0000000000047947 */ /* 0x000fea0003800000 */
.L_x_20:
[----:B------:R-:W-:Y:S06]  /*1640*/  BAR.SYNC.DEFER_BLOCKING 0x0 ;  /* 0x0000000000007b1d */ /* 0x000fec0000010000 */
.L_x_21:
[----:B------:R-:W-:Y:S05]  /*1650*/  BRA.U UP0, `(.L_x_22) ;  /* 0x0000001100c47547 */ /* 0x000fea000b800000 */
[----:B------:R-:W1:Y:S01]  /*1660*/  LDCU UR6, c[0x0][0x38c] ;  /* 0x00007180ff0677ac */ /* 0x000e620008000800 */
[----:B------:R-:W2:Y:S01]  /*1670*/  S2UR UR7, SR_CgaCtaId ;  /* 0x00000000000779c3 */ /* 0x000ea20000008800 */
[----:B------:R-:W-:Y:S01]  /*1680*/  PLOP3.LUT P1, PT, PT, PT, UP3, 0x80, 0x8 ;  /* 0x000000000008781c */ /* 0x000fe20003f2f038 */
[----:B------:R-:W-:Y:S01]  /*1690*/  IMAD.MOV.U32 R12, RZ, RZ, 0x1 ;  /* 0x00000001ff0c7424 */ /* 0x000fe200078e00ff */
[----:B------:R-:W-:Y:S01]  /*16a0*/  UMOV UR13, 0x400 ;  /* 0x00000400000d7882 */ /* 0x000fe20000000000 */
[----:B------:R-:W-:Y:S01]  /*16b0*/  UISETP.NE.AND UP1, UPT, UR22, URZ, UPT ;  /* 0x000000ff1600728c */ /* 0x000fe2000bf25270 */
[----:B------:R-:W-:Y:S02]  /*16c0*/  ISETP.EQ.OR P2, PT, R0, RZ, P3 ;  /* 0x000000ff0000720c */ /* 0x000fe40001f42670 */
[----:B------:R-:W-:Y:S02]  /*16d0*/  CS2R R10, SRZ ;  /* 0x00000000000a7805 */ /* 0x000fe4000001ff00 */
[----:B------:R-:W-:Y:S01]  /*16e0*/  PLOP3.LUT P1, PT, P1, PT, PT, 0x8, 0x80 ;  /* 0x000000000080781c */ /* 0x000fe20000f2e170 */
[----:B------:R-:W-:Y:S01]  /*16f0*/  IMAD.MOV.U32 R9, RZ, RZ, RZ ;  /* 0x000000ffff097224 */ /* 0x000fe200078e00ff */
[----:B------:R-:W3:Y:S01]  /*1700*/  LDCU UR41, c[0x0][0x370] ;  /* 0x00006e00ff2977ac */ /* 0x000ee20008000800 */
[----:B------:R-:W-:Y:S01]  /*1710*/  IMAD.MOV.U32 R8, RZ, RZ, 0x1 ;  /* 0x00000001ff087424 */ /* 0x000fe200078e00ff */
[----:B------:R-:W4:Y:S01]  /*1720*/  LDCU.64 UR26, c[0x0][0x348] ;  /* 0x00006900ff1a77ac */ /* 0x000f220008000a00 */
[----:B-1----:R-:W-:-:S02]  /*1730*/  UIADD3 UR5, UPT, UPT, UR6, 0x3f, URZ ;  /* 0x0000003f06057890 */ /* 0x002fc4000fffe0ff */
[----:B------:R-:W-:Y:S02]  /*1740*/  USHF.R.U32.HI UR45, URZ, 0x6, UR28 ;  /* 0x00000006ff2d7899 */ /* 0x000fe4000801161c */
[----:B------:R-:W-:Y:S02]  /*1750*/  USHF.R.S32.HI UR4, URZ, 0x1f, UR5 ;  /* 0x0000001fff047899 */ /* 0x000fe40008011405 */
[----:B------:R-:W-:Y:S02]  /*1760*/  UIADD3 UR46, UPT, UPT, UR6, 0x7e, URZ ;  /* 0x0000007e062e7890 */ /* 0x000fe4000fffe0ff */
[----:B------:R-:W-:Y:S02]  /*1770*/  ULEA.HI UR4, UR4, UR5, URZ, 0x6 ;  /* 0x0000000504047291 */ /* 0x000fe4000f8f30ff */
[----:B------:R-:W-:Y:S02]  /*1780*/  UIADD3 UR5, UPT, UPT, UR6, -0x1, URZ ;  /* 0xffffffff06057890 */ /* 0x000fe4000fffe0ff */
[----:B------:R-:W-:-:S02]  /*1790*/  USHF.R.S32.HI UR43, URZ, 0x6, UR4 ;  /* 0x00000006ff2b7899 */ /* 0x000fc40008011404 */
[----:B------:R-:W-:Y:S02]  /*17a0*/  UISETP.GE.U32.AND UP2, UPT, UR5, -0x7f, UPT ;  /* 0xffffff810500788c */ /* 0x000fe4000bf46070 */
[----:B------:R-:W-:Y:S02]  /*17b0*/  UISETP.LT.U32.AND UP0, UPT, UR43, 0x4, UPT ;  /* 0x000000042b00788c */ /* 0x000fe4000bf01070 */
[----:B--2---:R-:W-:Y:S02]  /*17c0*/  ULEA UR13, UR7, UR13, 0x18 ;  /* 0x0000000d070d7291 */ /* 0x004fe4000f8ec0ff */
[----:B------:R-:W-:Y:S02]  /*17d0*/  USEL UR42, UR43, 0x4, UP0 ;  /* 0x000000042b2a7887 */ /* 0x000fe40008000000 */
[----:B------:R-:W-:Y:S02]  /*17e0*/  ULEA UR29, UR28, UR13, 0x1 ;  /* 0x0000000d1c1d7291 */ /* 0x000fe4000f8e08ff */
[----:B------:R-:W-:-:S02]  /*17f0*/  UIADD3 UR21, UPT, UPT, UR42, -0x1, URZ ;  /* 0xffffffff2a157890 */ /* 0x000fc4000fffe0ff */
[----:B------:R-:W-:Y:S01]  /*1800*/  @UP2 UIADD3 UR21, UPT, UPT, UR42, URZ, URZ ;  /* 0x000000ff2a152290 */ /* 0x000fe2000fffe0ff */
[----:B------:R-:W1:Y:S01]  /*1810*/  LDCU UR39, c[0x0][0x374] ;  /* 0x00006e80ff2777ac */ /* 0x000e620008000800 */
[----:B------:R-:W-:Y:S02]  /*1820*/  USEL UR24, UR37, 0x2, UP1 ;  /* 0x0000000225187887 */ /* 0x000fe40008800000 */
[----:B------:R-:W-:Y:S02]  /*1830*/  UIADD3 UR29, UPT, UPT, UR29, 0x6400, URZ ;  /* 0x000064001d1d7890 */ /* 0x000fe4000fffe0ff */
[----:B------:R-:W-:Y:S02]  /*1840*/  UIADD3 UR44, UPT, UPT, UR43, -UR42, URZ ;  /* 0x8000002a2b2c7290 */ /* 0x000fe4000fffe0ff */
[----:B------:R-:W-:Y:S01]  /*1850*/  UIADD3 UR21, UPT, UPT, UR21, 0x1, URZ ;  /* 0x0000000115157890 */ /* 0x000fe2000fffe0ff */
[----:B---34-:R-:W-:-:S11]  /*1860*/  UMOV UR5, URZ ;  /* 0x000000ff00057c82 */ /* 0x018fd60008000000 */
.L_x_42:
[----:B------:R-:W2:Y:S02]  /*1870*/  S2UR UR4, SR_CgaCtaId ;  /* 0x00000000000479c3 */ /* 0x000ea40000008800 */
[----:B--2---:R-:W-:-:S09]  /*1880*/  UISETP.NE.AND UP0, UPT, UR4, URZ, UPT ;  /* 0x000000ff0400728c */ /* 0x004fd2000bf05270 */
[----:B-1----:R-:W-:Y:S05]  /*1890*/  BRA.U UP0, `(.L_x_23) ;  /* 0x0000000100287547 */ /* 0x002fea000b800000 */
[----:B------:R-:W-:Y:S02]  /*18a0*/  LEA R0, R9, UR13, 0x3 ;  /* 0x0000000d09007c11 */ /* 0x000fe4000f8e18ff */
[----:B------:R-:W-:-:S04]  /*18b0*/  SHF.L.U32 R3, R8, 0x1f, RZ ;  /* 0x0000001f08037819 */ /* 0x000fc800000006ff */
[----:B------:R-:W2:Y:S02]  /*18c0*/  SYNCS.PHASECHK.TRANS64.TRYWAIT P0, [R0+URZ+0xf0], R3 ;  /* 0x0000f003000075a7 */ /* 0x000ea400080011ff */
[----:B--2---:R-:W-:Y:S05]  /*18d0*/  @!P0 BRA `(.L_x_24) ;  /* 0x0000006000f08947 */ /* 0x004fea0003800000 */
.L_x_122:
[----:B------:R3:W-:Y:S01]  /*18e0*/  SYNCS.ARRIVE.TRANS64.A1T0 RZ, [R0+URZ+0xe0], RZ ;  /* 0x0000e0ff00ff79a7 */ /* 0x0007e200081000ff */
[----:B------:R-:W-:-:S05]  /*18f0*/  VIADD R9, R9, 0x1 ;  /* 0x0000000109097836 */ /* 0x000fca0000000000 */
[----:B------:R-:W-:-:S04]  /*1900*/  ISETP.NE.AND P0, PT, R9, 0x2, PT ;  /* 0x000000020900780c */ /* 0x000fc80003f05270 */
[----:B--2---:R-:W-:Y:S02]  /*1910*/  SEL R3, RZ, 0x1, P0 ;  /* 0x00000001ff037807 */ /* 0x004fe40000000000 */
[----:B------:R-:W-:Y:S02]  /*1920*/  SEL R9, R9, RZ, P0 ;  /* 0x000000ff09097207 */ /* 0x000fe40000000000 */
[----:B------:R-:W-:-:S07]  /*1930*/  LOP3.LUT R8, R8, R3, RZ, 0x3c, !PT ;  /* 0x0000000308087212 */ /* 0x000fce00078e3cff */
.L_x_23:
[----:B------:R-:W-:Y:S01]  /*1940*/  ULEA UR4, UR5, UR13, 0x3 ;  /* 0x0000000d05047291 */ /* 0x000fe2000f8e18ff */
[----:B---3--:R-:W-:Y:S01]  /*1950*/  SHF.L.U32 R0, R12, 0x1f, RZ ;  /* 0x0000001f0c007819 */ /* 0x008fe200000006ff */
[----:B------:R-:W-:Y:S02]  /*1960*/  UISETP.GE.U32.AND UP0, UPT, UR46, 0x7f, UPT ;  /* 0x0000007f2e00788c */ /* 0x000fe4000bf06070 */
[----:B------:R-:W-:Y:S02]  /*1970*/  USHF.L.U32 UR11, UR30, 0x6, URZ ;  /* 0x000000061e0b7899 */ /* 0x000fe400080006ff */
[----:B------:R-:W-:Y:S01]  /*1980*/  ULEA UR35, UR25, UR45, 0x7 ;  /* 0x0000002d19237291 */ /* 0x000fe2000f8e38ff */
[----:B------:R-:W-:Y:S02]  /*1990*/  UMOV UR7, URZ ;  /* 0x000000ff00077c82 */ /* 0x000fe40008000000 */
[----:B------:R2:W3:Y:S02]  /*19a0*/  SYNCS.PHASECHK.TRANS64.TRYWAIT P0, [UR4+0x20], R0 ;  /* 0x00002000ff0075a7 */ /* 0x0004e40008001104 */
[----:B------:R-:W-:Y:S07]  /*19b0*/  BRA.U !UP0, `(.L_x_25) ;  /* 0x0000000108c07547 */ /* 0x000fee000b800000 */
[----:B------:R-:W-:Y:S01]  /*19c0*/  UMOV UR6, URZ ;  /* 0x000000ff00067c82 */ /* 0x000fe20008000000 */
[----:B------:R-:W-:-:S05]  /*19d0*/  UMOV UR4, UR5 ;  /* 0x0000000500047c82 */ /* 0x000fca0008000000 */
.L_x_31:
[----:B------:R-:W-:Y:S01]  /*19e0*/  ULEA UR33, UR4, UR13, 0x3 ;  /* 0x0000000d04217291 */ /* 0x000fe2000f8e18ff */
[----:B---3--:R-:W-:Y:S01]  /*19f0*/  @!P3 MOV R2, 0x6000 ;  /* 0x000060000002b802 */ /* 0x008fe20000000f00 */
[----:B-1-3--:R-:W-:Y:S10]  /*1a00*/  @P0 BRA `(.L_x_26) ;  /* 0x00000000000c0947 */ /* 0x00aff40003800000 */
[----:B------:R-:W-:-:S04]  /*1a10*/  SHF.L.U32 R3, R12, 0x1f, RZ ;  /* 0x0000001f0c037819 */ /* 0x000fc800000006ff */
[----:B------:R-:W3:Y:S02]  /*1a20*/  SYNCS.PHASECHK.TRANS64.TRYWAIT P0, [UR33+0x20], R3 ;  /* 0x00002003ff0075a7 */ /* 0x000ee40008001121 */
[----:B---3--:R-:W-:Y:S05]  /*1a30*/  @!P0 BRA `(.L_x_27) ;  /* 0x0000006000ac8947 */ /* 0x008fea0003800000 */
.L_x_26:
[----:B------:R3:W-:Y:S01]  /*1a40*/  @!P3 SYNCS.ARRIVE.TRANS64 RZ, [UR33], R2 ;  /* 0x00000002ffffb9a7 */ /* 0x0007e20008000021 */
[----:B------:R-:W-:-:S04]  /*1a50*/  ULOP3.LUT UR5, UR24, 0x2, URZ, 0xfc, !UPT ;  /* 0x0000000218057892 */ /* 0x000fc8000f8efcff */
[----:B------:R-:W-:-:S09]  /*1a60*/  UISETP.NE.AND UP0, UPT, UR5, 0x2, UPT ;  /* 0x000000020500788c */ /* 0x000fd2000bf05270 */
[----:B------:R-:W-:Y:S05]  /*1a70*/  BRA.U UP0, `(.L_x_28) ;  /* 0x0000000100047547 */ /* 0x000fea000b800000 */
[----:B-1----:R-:W-:Y:S05]  /*1a80*/  BPT.TRAP 0x1 ;  /* 0x000000040000795c */ /* 0x002fea0000300000 */
.L_x_28:
[----:B------:R-:W-:Y:S04]  /*1a90*/  BSSY.RECONVERGENT B0, `(.L_x_29) ;  /* 0x0000003000007945 */ /* 0x000fe80003800200 */
[----:B------:R-:W-:Y:S05]  /*1aa0*/  @P2 BRA `(.L_x_30) ;  /* 0x0000000000042947 */ /* 0x000fea0003800000 */
[----:B-1----:R-:W-:Y:S05]  /*1ab0*/  BPT.TRAP 0x1 ;  /* 0x000000040000795c */ /* 0x002fea0000300000 */
.L_x_30:
[----:B-1----:R-:W-:Y:S05]  /*1ac0*/  BSYNC.RECONVERGENT B0 ;  /* 0x0000000000007941 */ /* 0x002fea0003800200 */
.L_x_29:
[----:B------:R-:W-:Y:S02]  /*1ad0*/  UIADD3 UR5, UPT, UPT, UR4, 0x1, URZ ;  /* 0x0000000104057890 */ /* 0x000fe4000fffe0ff */
[----:B------:R-:W-:Y:S02]  /*1ae0*/  UIADD3 UR16, UP1, UPT, UR26, 0x80, URZ ;  /* 0x000000801a107890 */ /* 0x000fe4000ff3e0ff */
[----:B------:R-:W-:Y:S02]  /*1af0*/  UISETP.NE.AND UP0, UPT, UR5, 0x4, UPT ;  /* 0x000000040500788c */ /* 0x000fe4000bf05270 */
[----:B------:R-:W-:Y:S02]  /*1b00*/  USHF.L.U32 UR34, UR6, 0x6, URZ ;  /* 0x0000000606227899 */ /* 0x000fe400080006ff */
[----:B------:R-:W-:Y:S02]  /*1b10*/  USEL UR8, URZ, 0x1, UP0 ;  /* 0x00000001ff087887 */ /* 0x000fe40008000000 */
[----:B------:R-:W-:-:S02]  /*1b20*/  USEL UR5, UR5, URZ, UP0 ;  /* 0x000000ff05057287 */ /* 0x000fc40008000000 */
[----:B------:R-:W-:Y:S02]  /*1b30*/  UIADD3 UR14, UP0, UPT, UR26, 0x180, URZ ;  /* 0x000001801a0e7890 */ /* 0x000fe4000ff1e0ff */
[----:B------:R-:W-:Y:S01]  /*1b40*/  LOP3.LUT R12, R12, UR8, RZ, 0x3c, !PT ;  /* 0x000000080c0c7c12 */ /* 0x000fe2000f8e3cff */
[----:B------:R-:W-:Y:S02]  /*1b50*/  USHF.L.U32 UR8, UR4, 0xd, URZ ;  /* 0x0000000d04087899 */ /* 0x000fe400080006ff */
[----:B------:R-:W-:Y:S01]  /*1b60*/  ULEA UR7, UR5, UR13, 0x3 ;  /* 0x0000000d05077291 */ /* 0x000fe2000f8e18ff */
[----:B--2---:R-:W-:Y:S01]  /*1b70*/  SHF.L.U32 R0, R12, 0x1f, RZ ;  /* 0x0000001f0c007819 */ /* 0x004fe200000006ff */
[----:B------:R-:W-:Y:S02]  /*1b80*/  ULOP3.LUT UR4, UR8, UR28, URZ, 0xfc, !UPT ;  /* 0x0000001c08047292 */ /* 0x000fe4000f8efcff */
[----:B------:R-:W-:Y:S02]  /*1b90*/  UIADD3.X UR17, UPT, UPT, URZ, UR27, URZ, UP1, !UPT ;  /* 0x0000001bff117290 */ /* 0x000fe40008ffe4ff */
[----:B------:R-:W-:-:S02]  /*1ba0*/  ULEA UR4, UR4, UR13, 0x1 ;  /* 0x0000000d04047291 */ /* 0x000fc4000f8e08ff */
[----:B------:R-:W-:Y:S01]  /*1bb0*/  UIADD3 UR8, UPT, UPT, UR13, 0x16400, UR8 ;  /* 0x000164000d087890 */ /* 0x000fe2000fffe008 */
[----:B------:R4:W1:Y:S01]  /*1bc0*/  SYNCS.PHASECHK.TRANS64.TRYWAIT P0, [UR7+0x20], R0 ;  /* 0x00002000ff0075a7 */ /* 0x0008620008001107 */
[----:B------:R-:W-:Y:S02]  /*1bd0*/  UIADD3 UR32, UPT, UPT, UR4, 0x6400, URZ ;  /* 0x0000640004207890 */ /* 0x000fe4000fffe0ff */
[----:B------:R-:W-:Y:S01]  /*1be0*/  UIADD3.X UR15, UPT, UPT, URZ, UR27, URZ, UP0, !UPT ;  /* 0x0000001bff0f7290 */ /* 0x000fe200087fe4ff */
[----:B------:R-:W-:Y:S01]  /*1bf0*/  UMOV UR7, 0x30000 ;  /* 0x0003000000077882 */ /* 0x000fe20000000000 */
[----:B------:R-:W-:Y:S01]  /*1c00*/  UMOV UR18, 0x0 ;  /* 0x0000000000127882 */ /* 0x000fe20000000000 */
[----:B------:R-:W-:Y:S01]  /*1c10*/  UMOV UR19, 0x10000000 ;  /* 0x1000000000137882 */ /* 0x000fe20000000000 */
[----:B------:R-:W-:Y:S01]  /*1c20*/  UMOV UR12, UR36 ;  /* 0x00000024000c7c82 */ /* 0x000fe20008000000 */
[----:B------:R-:W-:Y:S01]  /*1c30*/  UMOV UR9, UR33 ;  /* 0x0000002100097c82 */ /* 0x000fe20008000000 */
[----:B------:R-:W-:Y:S01]  /*1c40*/  UMOV UR10, UR34 ;  /* 0x00000022000a7c82 */ /* 0x000fe20008000000 */
[----:B------:R2:W-:Y:S01]  /*1c50*/  UTMALDG.3D.MULTICAST [UR32], [UR16], UR7, desc[UR18] ;  /* 0x00001220100073b4 */ /* 0x0005e20008011807 */
[----:B------:R-:W-:Y:S01]  /*1c60*/  UIADD3 UR6, UPT, UPT, UR6, 0x1, URZ ;  /* 0x0000000106067890 */ /* 0x000fe2000fffe0ff */
[----:B------:R-:W-:-:S03]  /*1c70*/  UMOV UR4, UR5 ;  /* 0x0000000500047c82 */ /* 0x000fc60008000000 */
[----:B------:R-:W-:Y:S01]  /*1c80*/  UISETP.NE.AND UP0, UPT, UR6, UR21, UPT ;  /* 0x000000150600728c */ /* 0x000fe2000bf05270 */
[----:B------:R4:W-:Y:S01]  /*1c90*/  UTMALDG.3D [UR8], [UR14], desc[UR18] ;  /* 0x000012080e0075b4 */ /* 0x0009e20008011000 */
[----:B--2---:R-:W-:-:S07]  /*1ca0*/  UMOV UR7, UR21 ;  /* 0x0000001500077c82 */ /* 0x004fce0008000000 */
[----:B----4-:R-:W-:Y:S05]  /*1cb0*/  BRA.U UP0, `(.L_x_31) ;  /* 0xfffffffd00487547 */ /* 0x010fea000b83ffff */
.L_x_25:
[----:B------:R-:W-:Y:S01]  /*1cc0*/  ULEA UR4, UR5, UR13, 0x3 ;  /* 0x0000000d05047291 */ /* 0x000fe2000f8e18ff */
[----:B--2---:R-:W-:Y:S01]  /*1cd0*/  SHF.L.U32 R0, R12, 0x1f, RZ ;  /* 0x0000001f0c007819 */ /* 0x004fe200000006ff */
[----:B------:R-:W-:Y:S01]  /*1ce0*/  @!P1 SYNCS.ARRIVE.TRANS64.A1T0 RZ, [UR13+0x78], RZ ;  /* 0x000078ffffff99a7 */ /* 0x000fe2000810000d */
[----:B------:R-:W-:-:S06]  /*1cf0*/  UISETP.GT.AND UP0, UPT, UR43, UR42, UPT ;  /* 0x0000002a2b00728c */ /* 0x000fcc000bf04270 */
[----:B-1-3--:R1:W2:Y:S03]  /*1d00*/  SYNCS.PHASECHK.TRANS64.TRYWAIT P0, [UR4+0x20], R0 ;  /* 0x00002000ff0075a7 */ /* 0x00a2a60008001104 */
[----:B------:R-:W-:Y:S05]  /*1d10*/  BRA.U !UP0, `(.L_x_32) ;  /* 0x0000000108bc7547 */ /* 0x000fea000b800000 */
[----:B------:R-:W-:Y:S01]  /*1d20*/  UIADD3 UR25, UPT, UPT, UR44, UR7, URZ ;  /* 0x000000072c197290 */ /* 0x000fe2000fffe0ff */
[----:B------:R-:W-:-:S11]  /*1d30*/  UMOV UR4, UR5 ;  /* 0x0000000500047c82 */ /* 0x000fd60008000000 */
.L_x_38:
[----:B------:R-:W-:Y:S01]  /*1d40*/  ULEA UR17, UR4, UR13, 0x3 ;  /* 0x0000000d04117291 */ /* 0x000fe2000f8e18ff */
[----:B--2---:R-:W-:Y:S01]  /*1d50*/  @!P3 MOV R2, 0x6000 ;  /* 0x000060000002b802 */ /* 0x004fe20000000f00 */
[----:B--2-4-:R-:W-:Y:S10]  /*1d60*/  @P0 BRA `(.L_x_33) ;  /* 0x00000000000c0947 */ /* 0x014ff40003800000 */
[----:B------:R-:W-:-:S04]  /*1d70*/  SHF.L.U32 R3, R12, 0x1f, RZ ;  /* 0x0000001f0c037819 */ /* 0x000fc800000006ff */
[----:B------:R-:W2:Y:S02]  /*1d80*/  SYNCS.PHASECHK.TRANS64.TRYWAIT P0, [UR17+0x20], R3 ;  /* 0x00002003ff0075a7 */ /* 0x000ea40008001111 */
[----:B--2---:R-:W-:Y:S05]  /*1d90*/  @!P0 BRA `(.L_x_34) ;  /* 0x0000005c00ec8947 */ /* 0x004fea0003800000 */
.L_x_33:
[----:B------:R2:W-:Y:S01]  /*1da0*/  @!P3 SYNCS.ARRIVE.TRANS64 RZ, [UR17], R2 ;  /* 0x00000002ffffb9a7 */ /* 0x0005e20008000011 */
[----:B------:R-:W-:-:S04]  /*1db0*/  ULOP3.LUT UR5, UR24, 0x2, URZ, 0xfc, !UPT ;  /* 0x0000000218057892 */ /* 0x000fc8000f8efcff */
[----:B------:R-:W-:-:S09]  /*1dc0*/  UISETP.NE.AND UP0, UPT, UR5, 0x2, UPT ;  /* 0x000000020500788c */ /* 0x000fd2000bf05270 */
[----:B------:R-:W-:Y:S05]  /*1dd0*/  BRA.U UP0, `(.L_x_35) ;  /* 0x0000000100047547 */ /* 0x000fea000b800000 */
[----:B------:R-:W-:Y:S05]  /*1de0*/  BPT.TRAP 0x1 ;  /* 0x000000040000795c */ /* 0x000fea0000300000 */
.L_x_35:
[----:B------:R-:W-:Y:S04]  /*1df0*/  BSSY.RECONVERGENT B0, `(.L_x_36) ;  /* 0x0000003000007945 */ /* 0x000fe80003800200 */
[----:B------:R-:W-:Y:S05]  /*1e00*/  @P2 BRA `(.L_x_37) ;  /* 0x0000000000042947 */ /* 0x000fea0003800000 */
[----:B------:R-:W-:Y:S05]  /*1e10*/  BPT.TRAP 0x1 ;  /* 0x000000040000795c */ /* 0x000fea0000300000 */
.L_x_37:
[----:B------:R-:W-:Y:S05]  /*1e20*/  BSYNC.RECONVERGENT B0 ;  /* 0x0000000000007941 */ /* 0x000fea0003800200 */
.L_x_36:
        /* <DEDUP_REMOVED lines=8> */
[----:B------:R-:W-:Y:S02]  /*1eb0*/  ULEA UR6, UR5, UR13, 0x3 ;  /* 0x0000000d05067291 */ /* 0x000fe4000f8e18ff */
[----:B------:R-:W-:Y:S01]  /*1ec0*/  ULEA UR8, UR4, UR13, 0xd ;  /* 0x0000000d04087291 */ /* 0x000fe2000f8e68ff */
[----:B-1----:R-:W-:Y:S01]  /*1ed0*/  SHF.L.U32 R0, R12, 0x1f, RZ ;  /* 0x0000001f0c007819 */ /* 0x002fe200000006ff */
[----:B------:R-:W-:Y:S02]  /*1ee0*/  ULEA UR16, UR4, UR29, 0xe ;  /* 0x0000001d04107291 */ /* 0x000fe4000f8e70ff */
[----:B------:R-:W-:Y:S02]  /*1ef0*/  UIADD3.X UR15, UPT, UPT, URZ, UR27, URZ, UP1, !UPT ;  /* 0x0000001bff0f7290 */ /* 0x000fe40008ffe4ff */
[----:B------:R-:W-:Y:S01]  /*1f00*/  UIADD3 UR8, UPT, UPT, UR8, 0x16400, URZ ;  /* 0x0001640008087890 */ /* 0x000fe2000fffe0ff */
[----:B------:R3:W4:Y:S01]  /*1f10*/  SYNCS.PHASECHK.TRANS64.TRYWAIT P0, [UR6+0x20], R0 ;  /* 0x00002000ff0075a7 */ /* 0x0007220008001106 */
[----:B------:R-:W-:Y:S01]  /*1f20*/  UIADD3.X UR23, UPT, UPT, URZ, UR27, URZ, UP0, !UPT ;  /* 0x0000001bff177290 */ /* 0x000fe200087fe4ff */
[----:B------:R-:W-:Y:S01]  /*1f30*/  UMOV UR6, 0x30000 ;  /* 0x0003000000067882 */ /* 0x000fe20000000000 */
[----:B------:R-:W-:Y:S01]  /*1f40*/  UMOV UR30, 0x0 ;  /* 0x00000000001e7882 */ /* 0x000fe20000000000 */
[----:B------:R-:W-:Y:S01]  /*1f50*/  UMOV UR31, 0x10000000 ;  /* 0x10000000001f7882 */ /* 0x000fe20000000000 */
[----:B------:R-:W-:Y:S01]  /*1f60*/  UMOV UR19, UR35 ;  /* 0x0000002300137c82 */ /* 0x000fe20008000000 */
[----:B------:R-:W-:Y:S01]  /*1f70*/  UMOV UR20, UR36 ;  /* 0x0000002400147c82 */ /* 0x000fe20008000000 */
[----:B------:R-:W-:Y:S01]  /*1f80*/  UMOV UR12, UR36 ;  /* 0x00000024000c7c82 */ /* 0x000fe20008000000 */
[----:B------:R-:W-:Y:S01]  /*1f90*/  UMOV UR9, UR17 ;  /* 0x0000001100097c82 */ /* 0x000fe20008000000 */
[----:B------:R-:W-:Y:S01]  /*1fa0*/  UMOV UR10, UR18 ;  /* 0x00000012000a7c82 */ /* 0x000fe20008000000 */
[----:B------:R3:W-:Y:S01]  /*1fb0*/  UTMALDG.3D.MULTICAST [UR16], [UR14], UR6, desc[UR30] ;  /* 0x00001e100e0073b4 */ /* 0x0007e20008011806 */
[----:B------:R-:W-:Y:S01]  /*1fc0*/  UIADD3 UR7, UPT, UPT, UR7, 0x1, URZ ;  /* 0x0000000107077890 */ /* 0x000fe2000fffe0ff */
[----:B------:R-:W-:-:S03]  /*1fd0*/  UMOV UR4, UR5 ;  /* 0x0000000500047c82 */ /* 0x000fc60008000000 */
[----:B------:R-:W-:Y:S01]  /*1fe0*/  UISETP.NE.AND UP0, UPT, UR7, UR25, UPT ;  /* 0x000000190700728c */ /* 0x000fe2000bf05270 */
[----:B------:R3:W-:Y:S08]  /*1ff0*/  UTMALDG.3D [UR8], [UR22], desc[UR30] ;  /* 0x00001e08160075b4 */ /* 0x0007f00008011000 */
[----:B---3--:R-:W-:Y:S05]  /*2000*/  BRA.U UP0, `(.L_x_38) ;  /* 0xfffffffd004c7547 */ /* 0x008fea000b83ffff */
.L_x_32:
[C---:B------:R-:W-:Y:S01]  /*2010*/  LEA R3, R11.reuse, UR13, 0x3 ;  /* 0x0000000d0b037c11 */ /* 0x040fe2000f8e18ff */
[----:B------:R-:W-:Y:S01]  /*2020*/  NOP ;  /* 0x0000000000007918 */ /* 0x000fe20000000000 */
[----:B-1----:R-:W-:Y:S02]  /*2030*/  SHF.L.U32 R0, R10, 0x1f, RZ ;  /* 0x0000001f0a007819 */ /* 0x002fe400000006ff */
[----:B------:R-:W-:Y:S02]  /*2040*/  LEA R5, R11, UR13, 0x4 ;  /* 0x0000000d0b057c11 */ /* 0x000fe4000f8e20ff */
[----:B--2-4-:R-:W1:Y:S02]  /*2050*/  SYNCS.PHASECHK.TRANS64.TRYWAIT P0, [R3+URZ+0x80], R0 ;  /* 0x00008000030075a7 */ /* 0x014e6400080011ff */
[----:B-1----:R-:W-:Y:S05]  /*2060*/  @!P0 BRA `(.L_x_39) ;  /* 0x0000005c00508947 */ /* 0x002fea0003800000 */
.L_x_125:
[----:B------:R-:W2:Y:S01]  /*2070*/  LDS.128 R4, [R5+0x110] ;  /* 0x0001100005047984 */ /* 0x000ea20000000c00 */
[----:B------:R-:W-:Y:S01]  /*2080*/  UISETP.GE.AND UP0, UPT, UR40, 0x1, UPT ;  /* 0x000000012800788c */ /* 0x000fe2000bf06270 */
[----:B------:R-:W-:Y:S01]  /*2090*/  @!PT LDS RZ, [RZ] ;  /* 0x00000000fffff984 */ /* 0x000fe20000000800 */
[----:B------:R-:W-:Y:S01]  /*20a0*/  @!PT LDS RZ, [RZ] ;  /* 0x00000000fffff984 */ /* 0x000fe20000000800 */
[----:B------:R-:W-:Y:S01]  /*20b0*/  @!PT LDS RZ, [RZ] ;  /* 0x00000000fffff984 */ /* 0x000fe20000000800 */
[----:B------:R-:W-:Y:S01]  /*20c0*/  @!PT LDS RZ, [RZ] ;  /* 0x00000000fffff984 */ /* 0x000fe20000000800 */
[----:B------:R3:W-:Y:S06]  /*20d0*/  MEMBAR.ALL.CTA ;  /* 0x0000000000007992 */ /* 0x0007ec0000008000 */
[----:B---3--:R-:W3:Y:S01]  /*20e0*/  FENCE.VIEW.ASYNC.S ;  /* 0x00000000000073c6 */ /* 0x008ee20000000000 */
[----:B--2---:R-:W-:-:S13]  /*20f0*/  LOP3.LUT P0, RZ, R6, 0x1, RZ, 0xc0, !PT ;  /* 0x0000000106ff7812 */ /* 0x004fda000780c0ff */
[----:B---3--:R-:W-:Y:S01]  /*2100*/  VOTEU.ANY UP1, P0 ;  /* 0x0000000000ff7886 */ /* 0x008fe20000020100 */
[----:B------:R-:W-:-:S13]  /*2110*/  PLOP3.LUT P0, PT, PT, PT, UP1, 0x80, 0x8 ;  /* 0x000000000008781c */ /* 0x000fda0003f0f018 */
[----:B-1----:R-:W-:Y:S02]  /*2120*/  @P0 LOP3.LUT R0, R5, 0xffff, RZ, 0xc0, !PT ;  /* 0x0000ffff05000812 */ /* 0x002fe400078ec0ff */
[----:B------:R-:W-:Y:S02]  /*2130*/  @P0 MOV R2, R4 ;  /* 0x0000000400020202 */ /* 0x000fe40000000f00 */
[----:B------:R-:W-:Y:S01]  /*2140*/  @P0 R2UR UR6, R0 ;  /* 0x00000000000602ca */ /* 0x000fe200000e0000 */
[----:B------:R-:W-:Y:S01]  /*2150*/  VIADD R0, R3, 0x90 ;  /* 0x0000009003007836 */ /* 0x000fe20000000000 */
[----:B------:R-:W-:Y:S02]  /*2160*/  @P0 SHF.R.U32.HI R4, RZ, 0x10, R5 ;  /* 0x00000010ff040819 */ /* 0x000fe40000011605 */
[----:B------:R-:W-:Y:S02]  /*2170*/  @P0 R2UR UR7, R2 ;  /* 0x00000000020702ca */ /* 0x000fe400000e0000 */
[----:B------:R-:W-:-:S02]  /*2180*/  PRMT R0, RZ, 0x654, R0 ;  /* 0x00000654ff007816 */ /* 0x000fc40000000000 */
[----:B------:R-:W-:Y:S02]  /*2190*/  @P0 R2UR UR4, R4 ;  /* 0x00000000040402ca */ /* 0x000fe400000e0000 */
[----:B------:R1:W-:Y:S03]  /*21a0*/  SYNCS.ARRIVE.TRANS64.RED.A1T0 RZ, [R0+URZ], RZ ;  /* 0x000000ff00ff79a7 */ /* 0x0003e600081004ff */
[----:B------:R-:W-:-:S04]  /*21b0*/  @UP1 UMOV UR37, UR6 ;  /* 0x0000000600251c82 */ /* 0x000fc80008000000 */
[----:B------:R-:W-:-:S04]  /*21c0*/  @UP1 UMOV UR38, UR7 ;  /* 0x0000000700261c82 */ /* 0x000fc80008000000 */
[----:B------:R-:W-:Y:S01]  /*21d0*/  @UP1 UMOV UR36, UR4 ;  /* 0x0000000400241c82 */ /* 0x000fe20008000000 */
[----:B------:R-:W-:Y:S05]  /*21e0*/  BRA.U !UP0, `(.L_x_40) ;  /* 0x0000000108d47547 */ /* 0x000fea000b800000 */
[----:B------:R-:W2:Y:S01]  /*21f0*/  LDCU.128 UR16, c[0x0][0xb10] ;  /* 0x00016200ff1077ac */ /* 0x000ea20008000c00 */
[----:B------:R-:W3:Y:S01]  /*2200*/  LDCU UR12, c[0x0][0xb20] ;  /* 0x00016400ff0c77ac */ /* 0x000ee20008000800 */
[----:B------:R-:W4:Y:S01]  /*2210*/  LDCU UR20, c[0x0][0xb0c] ;  /* 0x00016180ff1477ac */ /* 0x000f220008000800 */
[----:B------:R-:W1:Y:S01]  /*2220*/  LDCU.64 UR8, c[0x0][0xb28] ;  /* 0x00016500ff0877ac */ /* 0x000e620008000a00 */
[----:B------:R-:W-:Y:S02]  /*2230*/  UISETP.NE.AND UP3, UPT, UR40, 0x1, UPT ;  /* 0x000000012800788c */ /* 0x000fe4000bf65270 */
[----:B--2---:R-:W-:Y:S02]  /*2240*/  UIMAD.WIDE.U32 UR10, UR39, UR19, URZ ;  /* 0x00000013270a72a5 */ /* 0x004fe4000f8e00ff */
[----:B------:R-:W-:Y:S02]  /*2250*/  UIMAD.WIDE.U32 UR6, UR41, UR16, URZ ;  /* 0x00000010290672a5 */ /* 0x000fe4000f8e00ff */
[----:B------:R-:W-:-:S02]  /*2260*/  UISETP.NE.AND UP0, UPT, UR18, 0x1, UPT ;  /* 0x000000011200788c */ /* 0x000fc4000bf05270 */
[----:B------:R-:W-:Y:S01]  /*2270*/  UIMAD.WIDE.U32 UR22, UR37, UR19, URZ ;  /* 0x00000013251672a5 */ /* 0x000fe2000f8e00ff */
[----:B------:R-:W-:Y:S02]  /*2280*/  UMOV UR10, UR11 ;  /* 0x0000000b000a7c82 */ /* 0x000fe40008000000 */
[----:B------:R-:W-:Y:S01]  /*2290*/  UMOV UR6, UR7 ;  /* 0x0000000700067c82 */ /* 0x000fe20008000000 */
[----:B---3--:R-:W-:Y:S02]  /*22a0*/  USHF.R.U32.HI UR10, URZ, UR12, UR10 ;  /* 0x0000000cff0a7299 */ /* 0x008fe4000801160a */
[----:B------:R-:W-:Y:S02]  /*22b0*/  USHF.R.U32.HI UR7, URZ, UR17, UR6 ;  /* 0x00000011ff077299 */ /* 0x000fe40008011606 */
[----:B----4-:R-:W-:Y:S02]  /*22c0*/  UISETP.NE.AND UP2, UPT, UR20, 0x1, UPT ;  /* 0x000000011400788c */ /* 0x010fe4000bf45270 */
[----:B------:R-:W-:-:S02]  /*22d0*/  USEL UR6, UR39, UR10, !UP0 ;  /* 0x0000000a27067287 */ /* 0x000fc4000c000000 */
[----:B------:R-:W-:Y:S02]  /*22e0*/  USEL UR7, UR41, UR7, !UP2 ;  /* 0x0000000729077287 */ /* 0x000fe4000d000000 */
[----:B-1----:R-:W-:Y:S01]  /*22f0*/  UIMAD.WIDE.U32 UR10, UR6, UR8, URZ ;  /* 0x00000008060a72a5 */ /* 0x002fe2000f8e00ff */
[----:B------:R-:W-:Y:S01]  /*2300*/  UMOV UR4, UR23 ;  /* 0x0000001700047c82 */ /* 0x000fe20008000000 */
[----:B------:R-:W-:Y:S02]  /*2310*/  UIMAD.WIDE.U32 UR14, UR38, UR16, URZ ;  /* 0x00000010260e72a5 */ /* 0x000fe4000f8e00ff */
[----:B------:R-:W-:-:S03]  /*2320*/  UIMAD.WIDE.U32 UR22, UR7, UR8, URZ ;  /* 0x00000008071672a5 */ /* 0x000fc6000f8e00ff */
[----:B------:R-:W-:Y:S01]  /*2330*/  UMOV UR10, UR11 ;  /* 0x0000000b000a7c82 */ /* 0x000fe20008000000 */
[----:B------:R-:W-:Y:S02]  /*2340*/  USHF.R.U32.HI UR4, URZ, UR12, UR4 ;  /* 0x0000000cff047299 */ /* 0x000fe40008011604 */
[----:B------:R-:W-:Y:S01]  /*2350*/  @UP3 USHF.R.U32.HI UR6, URZ, UR9, UR10 ;  /* 0x00000009ff063299 */ /* 0x000fe2000801160a */
[----:B------:R-:W-:Y:S01]  /*2360*/  UMOV UR14, UR15 ;  /* 0x0000000f000e7c82 */ /* 0x000fe20008000000 */
[----:B------:R-:W-:Y:S01]  /*2370*/  UMOV UR22, UR23 ;  /* 0x0000001700167c82 */ /* 0x000fe20008000000 */
[----:B------:R-:W-:Y:S02]  /*2380*/  USHF.R.U32.HI UR17, URZ, UR17, UR14 ;  /* 0x00000011ff117299 */ /* 0x000fe4000801160e */
[----:B------:R-:W-:Y:S02]  /*2390*/  USEL UR4, UR37, UR4, !UP0 ;  /* 0x0000000425047287 */ /* 0x000fe4000c000000 */
[----:B------:R-:W-:-:S02]  /*23a0*/  @UP3 USHF.R.U32.HI UR7, URZ, UR9, UR22 ;  /* 0x00000009ff073299 */ /* 0x000fc40008011616 */
[----:B------:R-:W-:Y:S02]  /*23b0*/  UIMAD UR10, UR40, UR6, URZ ;  /* 0x00000006280a72a4 */ /* 0x000fe4000f8e02ff */
[----:B------:R-:W-:Y:S02]  /*23c0*/  USEL UR6, UR38, UR17, !UP2 ;  /* 0x0000001126067287 */ /* 0x000fe4000d000000 */
[----:B------:R-:W-:Y:S02]  /*23d0*/  UIMAD UR12, UR40, UR7, URZ ;  /* 0x00000007280c72a4 */ /* 0x000fe4000f8e02ff */
[----:B------:R-:W-:Y:S02]  /*23e0*/  UISETP.GE.AND UP0, UPT, UR4, UR10, UPT ;  /* 0x0000000a0400728c */ /* 0x000fe4000bf06270 */
[----:B------:R-:W-:Y:S02]  /*23f0*/  UIMAD.WIDE.U32 UR10, UR4, UR8, URZ ;  /* 0x00000008040a72a5 */ /* 0x000fe4000f8e00ff */
[----:B------:R-:W-:-:S02]  /*2400*/  UISETP.GE.OR UP0, UPT, UR6, UR12, UP0 ;  /* 0x0000000c0600728c */ /* 0x000fc40008706670 */
        /* <DEDUP_REMOVED lines=19> */
.L_x_40:
[----:B------:R-:W2:Y:S02]  /*2540*/  LDCU UR4, c[0x0][0xb30] ;  /* 0x00016600ff0477ac */ /* 0x000ea40008000800 */
[----:B--2---:R-:W-:-:S09]  /*2550*/  UISETP.NE.AND UP0, UPT, UR4, 0x1, UPT ;  /* 0x000000010400788c */ /* 0x004fd2000bf05270 */
[----:B------:R-:W-:Y:S05]  /*2560*/  BRA.U UP0, `(.L_x_41) ;  /* 0x0000000100447547 */ /* 0x000fea000b800000 */
[----:B------:R-:W2:Y:S01]  /*2570*/  LDCU.128 UR16, c[0x0][0xb10] ;  /* 0x00016200ff1077ac */ /* 0x000ea20008000c00 */
[----:B------:R-:W3:Y:S01]  /*2580*/  LDCU UR10, c[0x0][0xb0c] ;  /* 0x00016180ff0a77ac */ /* 0x000ee20008000800 */
[----:B------:R-:W4:Y:S01]  /*2590*/  LDCU UR11, c[0x0][0xb20] ;  /* 0x00016400ff0b77ac */ /* 0x000f220008000800 */
[----:B--2---:R-:W-:Y:S02]  /*25a0*/  UIMAD.WIDE.U32 UR8, UR38, UR16, URZ ;  /* 0x00000010260872a5 */ /* 0x004fe4000f8e00ff */
[----:B------:R-:W-:Y:S02]  /*25b0*/  UIMAD.WIDE.U32 UR6, UR37, UR19, URZ ;  /* 0x00000013250672a5 */ /* 0x000fe4000f8e00ff */
[----:B---3--:R-:W-:Y:S02]  /*25c0*/  UISETP.NE.AND UP2, UPT, UR10, 0x1, UPT ;  /* 0x000000010a00788c */ /* 0x008fe4000bf45270 */
[----:B------:R-:W-:Y:S01]  /*25d0*/  UISETP.NE.AND UP0, UPT, UR18, 0x1, UPT ;  /* 0x000000011200788c */ /* 0x000fe2000bf05270 */
[----:B------:R-:W-:-:S02]  /*25e0*/  UMOV UR8, UR9 ;  /* 0x0000000900087c82 */ /* 0x000fc40008000000 */
[----:B------:R-:W-:Y:S01]  /*25f0*/  UMOV UR4, UR7 ;  /* 0x0000000700047c82 */ /* 0x000fe20008000000 */
[----:B------:R-:W-:Y:S02]  /*2600*/  USHF.R.U32.HI UR17, URZ, UR17, UR8 ;  /* 0x00000011ff117299 */ /* 0x000fe40008011608 */
[----:B----4-:R-:W-:Y:S02]  /*2610*/  USHF.R.U32.HI UR4, URZ, UR11, UR4 ;  /* 0x0000000bff047299 */ /* 0x010fe40008011604 */
[----:B------:R-:W-:Y:S02]  /*2620*/  USEL UR6, UR38, UR17, !UP2 ;  /* 0x0000001126067287 */ /* 0x000fe4000d000000 */
[----:B------:R-:W-:-:S04]  /*2630*/  USEL UR4, UR37, UR4, !UP0 ;  /* 0x0000000425047287 */ /* 0x000fc8000c000000 */
[----:B------:R-:W-:Y:S02]  /*2640*/  UIADD3 UR7, UPT, UPT, UR6, -UR4, URZ ;  /* 0x8000000406077290 */ /* 0x000fe4000fffe0ff */
[----:B------:R-:W-:Y:S02]  /*2650*/  UIADD3 UR4, UPT, UPT, -UR6, UR4, URZ ;  /* 0x0000000406047290 */ /* 0x000fe4000fffe1ff */
[----:B------:R-:W-:Y:S02]  /*2660*/  UIMAD UR37, UR7, UR18, UR37 ;  /* 0x00000012072572a4 */ /* 0x000fe4000f8e0225 */
[----:B------:R-:W-:-:S12]  /*2670*/  UIMAD UR38, UR4, UR10, UR38 ;  /* 0x0000000a042672a4 */ /* 0x000fd8000f8e0226 */
.L_x_41:
[----:B------:R-:W-:Y:S01]  /*2680*/  VIADD R11, R11, 0x1 ;  /* 0x000000010b0b7836 */ /* 0x000fe20000000000 */
[----:B------:R-:W-:Y:S02]  /*2690*/  R2UR UR6, R87 ;  /* 0x00000000570672ca */ /* 0x000fe400000e0000 */
[----:B------:R-:W-:Y:S02]  /*26a0*/  R2UR UR4, R86 ;  /* 0x00000000560472ca */ /* 0x000fe400000e0000 */
[C---:B------:R-:W-:Y:S02]  /*26b0*/  ISETP.NE.AND P0, PT, R11.reuse, 0x2, PT ;  /* 0x000000020b00780c */ /* 0x040fe40003f05270 */
[----:B------:R-:W-:Y:S02]  /*26c0*/  PLOP3.LUT P1, PT, PT, PT, PT, 0x80, 0x8 ;  /* 0x000000000008781c */ /* 0x000fe40003f2f070 */
[----:B------:R-:W-:Y:S02]  /*26d0*/  SEL R3, RZ, 0x1, P0 ;  /* 0x00000001ff037807 */ /* 0x000fe40000000000 */
[----:B------:R-:W-:-:S02]  /*26e0*/  SEL R11, R11, RZ, P0 ;  /* 0x000000ff0b0b7207 */ /* 0x000fc40000000000 */
[----:B------:R-:W-:Y:S01]  /*26f0*/  LOP3.LUT R10, R10, R3, RZ, 0x3c, !PT ;  /* 0x000000030a0a7212 */ /* 0x000fe200078e3cff */
[----:B------:R-:W-:Y:S02]  /*2700*/  UIADD3 UR25, UPT, UPT, UR38, UR6, URZ ;  /* 0x0000000626197290 */ /* 0x000fe4000fffe0ff */
[----:B------:R-:W-:Y:S01]  /*2710*/  UIADD3 UR30, UPT, UPT, UR37, UR4, URZ ;  /* 0x00000004251e7290 */ /* 0x000fe2000fffe0ff */
[----:B------:R-:W-:Y:S11]  /*2720*/  BRA.U UP1, `(.L_x_42) ;  /* 0xfffffff101507547 */ /* 0x000ff6000b83ffff */
[----:B------:R-:W-:Y:S01]  /*2730*/  UIADD3 UR13, UPT, UPT, UR13, 0x20, URZ ;  /* 0x000000200d0d7890 */ /* 0x000fe2000fffe0ff */
[----:B------:R-:W-:-:S03]  /*2740*/  SHF.L.U32 R3, R12, 0x1f, RZ ;  /* 0x0000001f0c037819 */ /* 0x000fc600000006ff */
[----:B------:R-:W-:-:S09]  /*2750*/  ULEA UR4, UR5, UR13, 0x3 ;  /* 0x0000000d05047291 */ /* 0x000fd2000f8e18ff */
[----:B------:R-:W2:Y:S02]  /*2760*/  SYNCS.PHASECHK.TRANS64.TRYWAIT P0, [UR4], R3 ;  /* 0x00000003ff0075a7 */ /* 0x000ea40008001104 */
[----:B--2---:R-:W-:Y:S05]  /*2770*/  @!P0 BRA `(.L_x_43) ;  /* 0x0000005400a08947 */ /* 0x004fea0003800000 */
.L_x_127:
[----:B------:R-:W-:-:S04]  /*2780*/  UIADD3 UR4, UPT, UPT, UR5, 0x1, URZ ;  /* 0x0000000105047890 */ /* 0x000fc8000fffe0ff */
[----:B------:R-:W-:-:S04]  /*2790*/  UISETP.NE.AND UP0, UPT, UR4, 0x4, UPT ;  /* 0x000000040400788c */ /* 0x000fc8000bf05270 */
[----:B------:R-:W-:Y:S02]  /*27a0*/  USEL UR6, URZ, 0x1, UP0 ;  /* 0x00000001ff067887 */ /* 0x000fe40008000000 */
[----:B------:R-:W-:-:S04]  /*27b0*/  USEL UR4, UR4, URZ, UP0 ;  /* 0x000000ff04047287 */ /* 0x000fc80008000000 */
[----:B------:R-:W-:Y:S01]  /*27c0*/  ULEA UR5, UR4, UR13, 0x3 ;  /* 0x0000000d04057291 */ /* 0x000fe2000f8e18ff */
[----:B------:R-:W-:-:S04]  /*27d0*/  LOP3.LUT R2, R12, UR6, RZ, 0x3c, !PT ;  /* 0x000000060c027c12 */ /* 0x000fc8000f8e3cff */
[----:B-1----:R-:W-:-:S04]  /*27e0*/  SHF.L.U32 R3, R2, 0x1f, RZ ;  /* 0x0000001f02037819 */ /* 0x002fc800000006ff */
[----:B------:R-:W1:Y:S02]  /*27f0*/  SYNCS.PHASECHK.TRANS64.TRYWAIT P0, [UR5], R3 ;  /* 0x00000003ff0075a7 */ /* 0x000e640008001105 */
[----:B-1----:R-:W-:Y:S05]  /*2800*/  @!P0 BRA `(.L_x_44) ;  /* 0x0000005400948947 */ /* 0x002fea0003800000 */
.L_x_129:
        /* <DEDUP_REMOVED lines=9> */
.L_x_131:
[----:B------:R-:W-:-:S04]  /*28a0*/  UIADD3 UR4, UPT, UPT, UR4, 0x1, URZ ;  /* 0x0000000104047890 */ /* 0x000fc8000fffe0ff */
[----:B------:R-:W-:-:S04]  /*28b0*/  UISETP.NE.AND UP0, UPT, UR4, 0x4, UPT ;  /* 0x000000040400788c */ /* 0x000fc8000bf05270 */
[----:B------:R-:W-:Y:S02]  /*28c0*/  USEL UR5, URZ, 0x1, UP0 ;  /* 0x00000001ff057887 */ /* 0x000fe40008000000 */
[----:B------:R-:W-:-:S04]  /*28d0*/  USEL UR4, UR4, URZ, UP0 ;  /* 0x000000ff04047287 */ /* 0x000fc80008000000 */
[----:B------:R-:W-:Y:S01]  /*28e0*/  ULEA UR4, UR4, UR13, 0x3 ;  /* 0x0000000d04047291 */ /* 0x000fe2000f8e18ff */
[----:B-1----:R-:W-:-:S04]  /*28f0*/  LOP3.LUT R3, R2, UR5, RZ, 0x3c, !PT ;  /* 0x0000000502037c12 */ /* 0x002fc8000f8e3cff */
[----:B------:R-:W-:Y:S01]  /*2900*/  SHF.L.U32 R3, R3, 0x1f, RZ ;  /* 0x0000001f03037819 */ /* 0x000fe200000006ff */
[----:B------:R-:W-:-:S07]  /*2910*/  IMAD.U32 R0, RZ, RZ, UR4 ;  /* 0x00000004ff007e24 */ /* 0x000fce000f8e00ff */
.L_x_46:
[----:B-1----:R1:W2:Y:S02]  /*2920*/  SYNCS.PHASECHK.TRANS64.TRYWAIT P0, [R0+URZ], R3 ;  /* 0x00000003000075a7 */ /* 0x0022a400080011ff */
[----:B--2---:R-:W-:Y:S05]  /*2930*/  @!P0 NANOSLEEP.SYNCS 0x989680 ;  /* 0x009896800000895d */ /* 0x004fea0003900000 */
[----:B------:R-:W2:Y:S02]  /*2940*/  @!P0 SYNCS.PHASECHK.TRANS64 P0, [R0+URZ], R3 ;  /* 0x00000003000085a7 */ /* 0x000ea400080010ff */
[----:B--2---:R-:W-:Y:S05]  /*2950*/  @P0 EXIT ;  /* 0x000000000000094d */ /* 0x004fea0003800000 */
[----:B------:R-:W-:Y:S05]  /*2960*/  BRA `(.L_x_46) ;  /* 0xfffffffc00ec7947 */ /* 0x000fea000383ffff */
.L_x_22:
[----:B------:R-:W1:Y:S02]  /*2970*/  S2UR UR4, SR_CgaCtaId ;  /* 0x00000000000479c3 */ /* 0x000e640000008800 */
[----:B-1----:R-:W-:-:S04]  /*2980*/  UISETP.NE.AND UP0, UPT, UR4, URZ, UPT ;  /* 0x000000ff0400728c */ /* 0x002fc8000bf05270 */
[----:B------:R-:W-:-:S09]  /*2990*/  UISETP.NE.OR UP0, UPT, UR22, 0x1, UP0 ;  /* 0x000000011600788c */ /* 0x000fd20008705670 */
[----:B------:R-:W-:Y:S05]  /*29a0*/  BRA.U UP0, `(.L_x_47) ;  /* 0x00000005004c7547 */ /* 0x000fea000b800000 */
[----:B------:R-:W1:Y:S01]  /*29b0*/  S2UR UR5, SR_CgaCtaId ;  /* 0x00000000000579c3 */ /* 0x000e620000008800 */
[----:B------:R-:W-:Y:S01]  /*29c0*/  UMOV UR4, 0x400 ;  /* 0x0000040000047882 */ /* 0x000fe20000000000 */
[----:B------:R-:W-:Y:S01]  /*29d0*/  ISETP.GE.U32.AND P2, PT, R0, 0x2, PT ;  /* 0x000000020000780c */ /* 0x000fe20003f46070 */
[----:B------:R-:W-:Y:S01]  /*29e0*/  IMAD.MOV.U32 R12, RZ, RZ, 0x1 ;  /* 0x00000001ff0c7424 */ /* 0x000fe200078e00ff */
[----:B------:R-:W-:Y:S02]  /*29f0*/  CS2R R10, SRZ ;  /* 0x00000000000a7805 */ /* 0x000fe4000001ff00 */
[----:B------:R-:W-:Y:S01]  /*2a00*/  CS2R R8, SRZ ;  /* 0x0000000000087805 */ /* 0x000fe2000001ff00 */
[----:B-1----:R-:W-:-:S03]  /*2a10*/  ULEA UR6, UR5, UR4, 0x18 ;  /* 0x0000000405067291 */ /* 0x002fc6000f8ec0ff */
[----:B------:R-:W-:-:S09]  /*2a20*/  UMOV UR5, URZ ;  /* 0x000000ff00057c82 */ /* 0x000fd20008000000 */
.L_x_51:
[----:B------:R-:W-:Y:S02]  /*2a30*/  LEA R2, R8, UR6, 0x3 ;  /* 0x0000000608027c11 */ /* 0x000fe4000f8e18ff */
[----:B------:R-:W-:-:S03]  /*2a40*/  SHF.L.U32 R5, R9, 0x1f, RZ ;  /* 0x0000001f09057819 */ /* 0x000fc600000006ff */
[----:B------:R-:W-:Y:S01]  /*2a50*/  VIADD R4, R2, 0xf0 ;  /* 0x000000f002047836 */ /* 0x000fe20000000000 */
[----:B------:R-:W1:Y:S02]  /*2a60*/  SYNCS.PHASECHK.TRANS64.TRYWAIT P0, [R2+URZ+0xe0], R5 ;  /* 0x0000e005020075a7 */ /* 0x000e6400080011ff */
[----:B-1----:R-:W-:Y:S05]  /*2a70*/  @!P0 BRA `(.L_x_48) ;  /* 0x0000005400288947 */ /* 0x002fea0003800000 */
.L_x_132:
[----:B------:R-:W-:Y:S01]  /*2a80*/  ULEA UR4, UR5, UR6, 0x3 ;  /* 0x0000000605047291 */ /* 0x000fe2000f8e18ff */
[----:B------:R-:W-:Y:S02]  /*2a90*/  PRMT R4, RZ, 0x654, R4 ;  /* 0x00000654ff047816 */ /* 0x000fe40000000004 */
[----:B-1----:R-:W-:Y:S01]  /*2aa0*/  SHF.L.U32 R5, R12, 0x1f, RZ ;  /* 0x0000001f0c057819 */ /* 0x002fe200000006ff */
[----:B------:R-:W-:Y:S01]  /*2ab0*/  UIADD3 UR7, UPT, UPT, UR4, 0x80, URZ ;  /* 0x0000008004077890 */ /* 0x000fe2000fffe0ff */
[----:B------:R1:W-:Y:S05]  /*2ac0*/  SYNCS.ARRIVE.TRANS64.RED.A1T0 RZ, [R4+URZ], RZ ;  /* 0x000000ff04ff79a7 */ /* 0x0003ea00081004ff */
[----:B------:R-:W-:Y:S01]  /*2ad0*/  IMAD.U32 R7, RZ, RZ, UR7 ;  /* 0x00000007ff077e24 */ /* 0x000fe2000f8e00ff */
[----:B------:R-:W2:Y:S04]  /*2ae0*/  SYNCS.PHASECHK.TRANS64.TRYWAIT P0, [UR4+0x90], R5 ;  /* 0x00009005ff0075a7 */ /* 0x000ea80008001104 */
[----:B------:R-:W-:Y:S01]  /*2af0*/  PRMT R6, R0, 0x654, R7 ;  /* 0x0000065400067816 */ /* 0x000fe20000000007 */
[----:B-1----:R-:W-:Y:S01]  /*2b00*/  @!P2 IMAD.MOV.U32 R4, RZ, RZ, 0x10 ;  /* 0x00000010ff04a424 */ /* 0x002fe200078e00ff */
[----:B--2---:R-:W-:Y:S06]  /*2b10*/  @!P0 BRA `(.L_x_49) ;  /* 0x0000005400148947 */ /* 0x004fec0003800000 */
.L_x_134:
[----:B------:R-:W-:Y:S01]  /*2b20*/  ULEA UR8, UR5, UR6, 0x4 ;  /* 0x0000000605087291 */ /* 0x000fe2000f8e20ff */
[----:B------:R-:W-:Y:S01]  /*2b30*/  SEL R3, R6, R3, !P2 ;  /* 0x0000000306037207 */ /* 0x000fe20005000000 */
[----:B------:R-:W-:Y:S01]  /*2b40*/  UIADD3 UR9, UPT, UPT, UR4, 0x80, URZ ;  /* 0x0000008004097890 */ /* 0x000fe2000fffe0ff */
[----:B-1----:R-:W-:Y:S01]  /*2b50*/  LEA R2, R11, UR6, 0x3 ;  /* 0x000000060b027c11 */ /* 0x002fe2000f8e18ff */
[----:B------:R-:W-:Y:S01]  /*2b60*/  UIADD3 UR8, UPT, UPT, UR8, 0x110, URZ ;  /* 0x0000011008087890 */ /* 0x000fe2000fffe0ff */
[----:B------:R-:W-:Y:S01]  /*2b70*/  SHF.L.U32 R5, R10, 0x1f, RZ ;  /* 0x0000001f0a057819 */ /* 0x000fe200000006ff */
[----:B------:R1:W-:Y:S01]  /*2b80*/  @!P2 SYNCS.ARRIVE.TRANS64.RED RZ, [R3+URZ], R4 ;  /* 0x0000000403ffa9a7 */ /* 0x0003e200080004ff */
[----:B------:R-:W-:Y:S01]  /*2b90*/  UIADD3 UR4, UPT, UPT, UR5, 0x1, URZ ;  /* 0x0000000105047890 */ /* 0x000fe2000fffe0ff */
[----:B------:R-:W-:-:S03]  /*2ba0*/  VIADD R8, R8, 0x1 ;  /* 0x0000000108087836 */ /* 0x000fc60000000000 */
[----:B------:R-:W-:Y:S02]  /*2bb0*/  UISETP.NE.AND UP0, UPT, UR4, 0x2, UPT ;  /* 0x000000020400788c */ /* 0x000fe4000bf05270 */
[----:B------:R-:W-:Y:S06]  /*2bc0*/  UGETNEXTWORKID.BROADCAST [UR8], [UR9] ;  /* 0x00000000080073ca */ /* 0x000fec0008000100 */
[----:B------:R-:W-:Y:S01]  /*2bd0*/  USEL UR7, URZ, 0x1, UP0 ;  /* 0x00000001ff077887 */ /* 0x000fe20008000000 */
[----:B------:R-:W-:Y:S01]  /*2be0*/  ISETP.NE.AND P0, PT, R8, 0x2, PT ;  /* 0x000000020800780c */ /* 0x000fe20003f05270 */
[----:B------:R-:W-:Y:S01]  /*2bf0*/  USEL UR5, UR4, URZ, UP0 ;  /* 0x000000ff04057287 */ /* 0x000fe20008000000 */
[----:B------:R-:W2:Y:S03]  /*2c00*/  SYNCS.PHASECHK.TRANS64.TRYWAIT P1, [R2+URZ+0x80], R5 ;  /* 0x00008005020075a7 */ /* 0x000ea600080211ff */
[----:B------:R-:W-:Y:S01]  /*2c10*/  LOP3.LUT R12, R12, UR7, RZ, 0x3c, !PT ;  /* 0x000000070c0c7c12 */ /* 0x000fe2000f8e3cff */
[----:B-12---:R-:W-:Y:S07]  /*2c20*/  @!P1 BRA `(.L_x_50) ;  /* 0x0000005000e89947 */ /* 0x006fee0003800000 */
.L_x_135:
[C---:B------:R-:W-:Y:S01]  /*2c30*/  LEA R4, R11.reuse, UR6, 0x4 ;  /* 0x000000060b047c11 */ /* 0x040fe2000f8e20ff */
[----:B-1----:R-:W-:Y:S01]  /*2c40*/  VIADD R2, R2, 0x90 ;  /* 0x0000009002027836 */ /* 0x002fe20000000000 */
[----:B------:R-:W-:Y:S01]  /*2c50*/  SEL R8, R8, RZ, P0 ;  /* 0x000000ff08087207 */ /* 0x000fe20000000000 */
[----:B------:R-:W-:-:S03]  /*2c60*/  VIADD R11, R11, 0x1 ;  /* 0x000000010b0b7836 */ /* 0x000fc60000000000 */
[----:B------:R-:W1:Y:S01]  /*2c70*/  LDS.128 R4, [R4+0x110] ;  /* 0x0001100004047984 */ /* 0x000e620000000c00 */
[----:B------:R-:W-:Y:S02]  /*2c80*/  PRMT R2, RZ, 0x654, R2 ;  /* 0x00000654ff027816 */ /* 0x000fe40000000002 */
[C---:B------:R-:W-:Y:S01]  /*2c90*/  ISETP.NE.AND P1, PT, R11.reuse, 0x2, PT ;  /* 0x000000020b00780c */ /* 0x040fe20003f25270 */
[----:B------:R-:W-:Y:S01]  /*2ca0*/  @!PT LDS RZ, [RZ] ;  /* 0x00000000fffff984 */ /* 0x000fe20000000800 */
[----:B------:R-:W-:Y:S01]  /*2cb0*/  @!PT LDS RZ, [RZ] ;  /* 0x00000000fffff984 */ /* 0x000fe20000000800 */
[----:B------:R-:W-:Y:S01]  /*2cc0*/  @!PT LDS RZ, [RZ] ;  /* 0x00000000fffff984 */ /* 0x000fe20000000800 */
[----:B------:R-:W-:Y:S01]  /*2cd0*/  @!PT LDS RZ, [RZ] ;  /* 0x00000000fffff984 */ /* 0x000fe20000000800 */
[----:B------:R2:W-:Y:S06]  /*2ce0*/  MEMBAR.ALL.CTA ;  /* 0x0000000000007992 */ /* 0x0005ec0000008000 */
[----:B--2---:R-:W2:Y:S01]  /*2cf0*/  FENCE.VIEW.ASYNC.S ;  /* 0x00000000000073c6 */ /* 0x004ea20000000000 */
[----:B------:R-:W-:Y:S01]  /*2d00*/  SEL R11, R11, RZ, P1 ;  /* 0x000000ff0b0b7207 */ /* 0x000fe20000800000 */
[----:B--2---:R2:W-:Y:S01]  /*2d10*/  SYNCS.ARRIVE.TRANS64.RED.A1T0 RZ, [R2+URZ], RZ ;  /* 0x000000ff02ff79a7 */ /* 0x0045e200081004ff */
[----:B-1----:R-:W-:-:S02]  /*2d20*/  LOP3.LUT P3, RZ, R6, 0x1, RZ, 0xc0, !PT ;  /* 0x0000000106ff7812 */ /* 0x002fc4000786c0ff */
[----:B------:R-:W-:-:S04]  /*2d30*/  SEL R5, RZ, 0x1, P1 ;  /* 0x00000001ff057807 */ /* 0x000fc80000800000 */
[----:B------:R-:W-:Y:S02]  /*2d40*/  LOP3.LUT R10, R10, R5, RZ, 0x3c, !PT ;  /* 0x000000050a0a7212 */ /* 0x000fe400078e3cff */
[----:B--2---:R-:W-:-:S04]  /*2d50*/  SEL R2, RZ, 0x1, P0 ;  /* 0x00000001ff027807 */ /* 0x004fc80000000000 */
[----:B------:R-:W-:Y:S01]  /*2d60*/  LOP3.LUT R9, R9, R2, RZ, 0x3c, !PT ;  /* 0x0000000209097212 */ /* 0x000fe200078e3cff */
[----:B------:R-:W-:Y:S06]  /*2d70*/  @P3 BRA `(.L_x_51) ;  /* 0xfffffffc002c3947 */ /* 0x000fec000383ffff */
[----:B------:R-:W-:Y:S01]  /*2d80*/  ULEA UR4, UR5, UR6, 0x3 ;  /* 0x0000000605047291 */ /* 0x000fe2000f8e18ff */
[----:B------:R-:W-:-:S08]  /*2d90*/  SHF.L.U32 R3, R12, 0x1f, RZ ;  /* 0x0000001f0c037819 */ /* 0x000fd000000006ff */
[----:B------:R-:W1:Y:S02]  /*2da0*/  SYNCS.PHASECHK.TRANS64 P0, [UR4+0x90], R3 ;  /* 0x00009003ff0075a7 */ /* 0x000e640008001004 */
[----:B-1----:R-:W-:Y:S05]  /*2db0*/  @P0 BRA `(.L_x_52) ;  /* 0x0000000000080947 */ /* 0x002fea0003800000 */
[----:B------:R-:W1:Y:S02]  /*2dc0*/  SYNCS.PHASECHK.TRANS64.TRYWAIT P0, [UR4+0x90], R3 ;  /* 0x00009003ff0075a7 */ /* 0x000e640008001104 */
[----:B-1----:R-:W-:Y:S05]  /*2dd0*/  @!P0 BRA `(.L_x_53) ;  /* 0x0000005000908947 */ /* 0x002fea0003800000 */
.L_x_52:
[----:B------:R-:W-:-:S04]  /*2de0*/  UIADD3 UR7, UPT, UPT, UR5, 0x1, URZ ;  /* 0x0000000105077890 */ /* 0x000fc8000fffe0ff */
[----:B------:R-:W-:-:S04]  /*2df0*/  UISETP.NE.AND UP0, UPT, UR7, 0x2, UPT ;  /* 0x000000020700788c */ /* 0x000fc8000bf05270 */
[----:B------:R-:W-:Y:S02]  /*2e00*/  USEL UR8, URZ, 0x1, UP0 ;  /* 0x00000001ff087887 */ /* 0x000fe40008000000 */
[----:B------:R-:W-:-:S04]  /*2e10*/  USEL UR7, UR7, URZ, UP0 ;  /* 0x000000ff07077287 */ /* 0x000fc80008000000 */
[----:B------:R-:W-:Y:S01]  /*2e20*/  ULEA UR7, UR7, UR6, 0x3 ;  /* 0x0000000607077291 */ /* 0x000fe2000f8e18ff */
[----:B-1----:R-:W-:-:S04]  /*2e30*/  LOP3.LUT R3, R12, UR8, RZ, 0x3c, !PT ;  /* 0x000000080c037c12 */ /* 0x002fc8000f8e3cff */
[----:B------:R-:W-:-:S04]  /*2e40*/  SHF.L.U32 R0, R3, 0x1f, RZ ;  /* 0x0000001f03007819 */ /* 0x000fc800000006ff */
[----:B------:R-:W1:Y:S02]  /*2e50*/  SYNCS.PHASECHK.TRANS64 P0, [UR7+0x90], R0 ;  /* 0x00009000ff0075a7 */ /* 0x000e640008001007 */
[----:B-1----:R-:W-:Y:S05]  /*2e60*/  @P0 EXIT ;  /* 0x000000000000094d */ /* 0x002fea0003800000 */
[----:B------:R-:W-:Y:S02]  /*2e70*/  SHF.L.U32 R3, R3, 0x1f, RZ ;  /* 0x0000001f03037819 */ /* 0x000fe400000006ff */
[----:B------:R-:W-:-:S07]  /*2e80*/  MOV R0, UR7 ;  /* 0x0000000700007c02 */ /* 0x000fce0008000f00 */
.L_x_54:
[----:B-1----:R1:W2:Y:S02]  /*2e90*/  SYNCS.PHASECHK.TRANS64.TRYWAIT P0, [R0+URZ+0x90], R3 ;  /* 0x00009003000075a7 */ /* 0x0022a400080011ff */
[----:B--2---:R-:W-:Y:S05]  /*2ea0*/  @!P0 NANOSLEEP.SYNCS 0x989680 ;  /* 0x009896800000895d */ /* 0x004fea0003900000 */
[----:B------:R-:W2:Y:S02]  /*2eb0*/  @!P0 SYNCS.PHASECHK.TRANS64 P0, [R0+URZ+0x90], R3 ;  /* 0x00009003000085a7 */ /* 0x000ea400080010ff */
[----:B--2---:R-:W-:Y:S05]  /*2ec0*/  @P0 EXIT ;  /* 0x000000000000094d */ /* 0x004fea0003800000 */
[----:B------:R-:W-:Y:S05]  /*2ed0*/  BRA `(.L_x_54) ;  /* 0xfffffffc00ec7947 */ /* 0x000fea000383ffff */
.L_x_47:
[----:B------:R-:W-:Y:S05]  /*2ee0*/  BRA.U UP4, `(.L_x_55) ;  /* 0x0000000d04c07547 */ /* 0x000fea000b800000 */
[----:B------:R-:W1:Y:S01]  /*2ef0*/  S2UR UR7, SR_CgaCtaId ;  /* 0x00000000000779c3 */ /* 0x000e620000008800 */
[----:B------:R-:W-:Y:S01]  /*2f00*/  UMOV UR4, 0x40 ;  /* 0x0000004000047882 */ /* 0x000fe20000000000 */
[----:B------:R-:W-:Y:S01]  /*2f10*/  NOP ;  /* 0x0000000000007918 */ /* 0x000fe20000000000 */
[----:B------:R-:W-:Y:S01]  /*2f20*/  UMOV UR6, 0x400 ;  /* 0x0000040000067882 */ /* 0x000fe20000000000 */
[----:B-1----:R-:W-:Y:S02]  /*2f30*/  ULEA UR5, UR7, UR4, 0x18 ;  /* 0x0000000407057291 */ /* 0x002fe4000f8ec0ff */
[----:B------:R-:W-:-:S07]  /*2f40*/  ULEA UR6, UR7, UR6, 0x18 ;  /* 0x0000000607067291 */ /* 0x000fce000f8ec0ff */
[----:B------:R-:W1:Y:S02]  /*2f50*/  LDS.U8 R0, [UR5+0x1c] ;  /* 0x00001c05ff007984 */ /* 0x000e640008000000 */
[----:B-1----:R-:W-:-:S13]  /*2f60*/  ISETP.NE.AND P0, PT, R0, RZ, PT ;  /* 0x000000ff0000720c */ /* 0x002fda0003f05270 */
[----:B------:R-:W-:Y:S05]  /*2f70*/  @P0 BRA `(.L_x_56) ;  /* 0x0000000000580947 */ /* 0x000fea0003800000 */
[----:B------:R-:W-:-:S13]  /*2f80*/  ELECT P0, URZ, PT ;  /* 0x0000000000ff782f */ /* 0x000fda0003800000 */
[----:B------:R-:W-:Y:S05]  /*2f90*/  @!P0 BRA `(.L_x_57) ;  /* 0x0000000000608947 */ /* 0x000fea0003800000 */
[----:B------:R-:W-:Y:S01]  /*2fa0*/  UMOV UR4, 0x10 ;  /* 0x0000001000047882 */ /* 0x000fe20000000000 */
[----:B------:R-:W-:Y:S01]  /*2fb0*/  HFMA2 R0, -RZ, RZ, 0, 5.9604644775390625e-08 ;  /* 0x00000001ff007431 */ /* 0x000fe200000001ff */
[----:B------:R-:W-:-:S03]  /*2fc0*/  MOV R3, 0xffff ;  /* 0x0000ffff00037802 */ /* 0x000fc60000000f00 */
[----:B------:R-:W-:Y:S04]  /*2fd0*/  DEPBAR.LE SB1, 0x36 ;  /* 0x00009d800000791a */ /* 0x000fe80000000000 */
[----:B------:R-:W1:Y:S02]  /*2fe0*/  UTCATOMSWS.FIND_AND_SET.ALIGN UP0, UR4, UR4 ;  /* 0x00000004000475e3 */ /* 0x000e640008000800 */
[----:B-1----:R-:W-:Y:S01]  /*2ff0*/  MOV R4, UR4 ;  /* 0x0000000400047c02 */ /* 0x002fe20008000f00 */
[----:B------:R-:W-:Y:S06]  /*3000*/  BRA.U UP0, `(.L_x_58) ;  /* 0x0000000100187547 */ /* 0x000fec000b800000 */
.L_x_59:
[----:B------:R-:W-:Y:S05]  /*3010*/  NANOSLEEP 0x64 ;  /* 0x000000640000795d */ /* 0x000fea0003800000 */
[----:B------:R-:W-:-:S05]  /*3020*/  UMOV UR4, 0x10 ;  /* 0x0000001000047882 */ /* 0x000fca0000000000 */
[----:B------:R-:W-:Y:S04]  /*3030*/  DEPBAR.LE SB1, 0x36 ;  /* 0x00009d800000791a */ /* 0x000fe80000000000 */
[----:B------:R-:W1:Y:S02]  /*3040*/  UTCATOMSWS.FIND_AND_SET.ALIGN UP0, UR4, UR4 ;  /* 0x00000004000475e3 */ /* 0x000e640008000800 */
[----:B-1----:R-:W-:Y:S01]  /*3050*/  MOV R4, UR4 ;  /* 0x0000000400047c02 */ /* 0x002fe20008000f00 */
[----:B------:R-:W-:Y:S05]  /*3060*/  BRA.U !UP0, `(.L_x_59) ;  /* 0xfffffffd08e87547 */ /* 0x000fea000b83ffff */
.L_x_58:
[-C--:B------:R-:W-:Y:S02]  /*3070*/  SHF.L.U32 R3, R3, R4.reuse, RZ ;  /* 0x0000000403037219 */ /* 0x080fe400000006ff */
[----:B------:R-:W-:Y:S01]  /*3080*/  SHF.L.U32 R0, R0, R4, RZ ;  /* 0x0000000400007219 */ /* 0x000fe200000006ff */
[----:B------:R-:W-:Y:S02]  /*3090*/  IMAD.SHL.U32 R4, R4, 0x20, RZ ;  /* 0x0000002004047824 */ /* 0x000fe400078e00ff */
[----:B------:R1:W-:Y:S04]  /*30a0*/  ATOMS.OR RZ, [UR5+0x14], R3 ;  /* 0x00001403ffff798c */ /* 0x0003e8000b000005 */
[----:B------:R1:W-:Y:S04]  /*30b0*/  ATOMS.OR RZ, [UR5+0x18], R0 ;  /* 0x00001800ffff798c */ /* 0x0003e8000b000005 */
[----:B------:R1:W-:Y:S01]  /*30c0*/  STS [UR6+0x130], R4 ;  /* 0x00013004ff007988 */ /* 0x0003e20008000806 */
[----:B------:R-:W-:Y:S05]  /*30d0*/  BRA `(.L_x_57) ;  /* 0x0000000000107947 */ /* 0x000fea0003800000 */
.L_x_56:
[----:B------:R-:W-:Y:S02]  /*30e0*/  MOV R0, 0xffffffff ;  /* 0xffffffff00007802 */ /* 0x000fe40000000f00 */
[----:B------:R-:W-:-:S03]  /*30f0*/  MOV R4, 0x3120 ;  /* 0x0000312000047802 */ /* 0x000fc60000000f00 */
[----:B------:R1:W-:Y:S04]  /*3100*/  STS [UR6+0x130], R0 ;  /* 0x00013000ff007988 */ /* 0x0003e80008000806 */
[----:B-1---5:R-:W-:Y:S05]  /*3110*/  CALL.REL.NOINC `($__internal_1_$__cuda_sm10x_tcgen05_guardrail_trap_phase_invalid_during_alloc) ;  /* 0x0000005400647944 */ /* 0x022fea0003c00000 */
.L_x_57:
[----:B------:R-:W-:Y:S05]  /*3120*/  WARPSYNC.ALL ;  /* 0x0000000000007948 */ /* 0x000fea0003800000 */
[----:B------:R-:W2:Y:S01]  /*3130*/  S2UR UR4, SR_CgaCtaId ;  /* 0x00000000000479c3 */ /* 0x000ea20000008800 */
[----:B------:R-:W-:Y:S01]  /*3140*/  UMOV UR26, 0x400 ;  /* 0x00000400001a7882 */ /* 0x000fe20000000000 */
[----:B------:R-:W-:-:S06]  /*3150*/  NOP ;  /* 0x0000000000007918 */ /* 0x000fcc0000000000 */
[----:B------:R-:W-:Y:S06]  /*3160*/  BAR.ARV 0x6, 0xa0 ;  /* 0x0182800000007b1d */ /* 0x000fec0000002000 */
[----:B------:R-:W3:Y:S01]  /*3170*/  LDCU UR5, c[0x0][0x38c] ;  /* 0x00007180ff0577ac */ /* 0x000ee20008000800 */
[----:B------:R-:W-:Y:S01]  /*3180*/  LOP3.LUT R2, R2, 0xffff, RZ, 0xc0, !PT ;  /* 0x0000ffff02027812 */ /* 0x000fe200078ec0ff */
[----:B------:R-:W-:Y:S01]  /*3190*/  IMAD.MOV.U32 R11, RZ, RZ, 0x1 ;  /* 0x00000001ff0b7424 */ /* 0x000fe200078e00ff */
[----:B------:R-:W-:Y:S01]  /*31a0*/  CS2R R8, SRZ ;  /* 0x0000000000087805 */ /* 0x000fe2000001ff00 */
[----:B------:R-:W4:Y:S01]  /*31b0*/  LDCU UR7, c[0x0][0x38c] ;  /* 0x00007180ff0777ac */ /* 0x000f220008000800 */
[----:B------:R-:W-:Y:S01]  /*31c0*/  R2UR UR27, R2 ;  /* 0x00000000021b72ca */ /* 0x000fe200000e0000 */
[----:B------:R-:W-:Y:S01]  /*31d0*/  IMAD.MOV.U32 R10, RZ, RZ, RZ ;  /* 0x000000ffff0a7224 */ /* 0x000fe200078e00ff */
[----:B------:R-:W-:Y:S01]  /*31e0*/  UMOV UR31, URZ ;  /* 0x000000ff001f7c82 */ /* 0x000fe20008000000 */
[----:B------:R-:W-:Y:S01]  /*31f0*/  UMOV UR22, URZ ;  /* 0x000000ff00167c82 */ /* 0x000fe20008000000 */
[----:B--2---:R-:W-:Y:S01]  /*3200*/  ULEA UR26, UR4, UR26, 0x18 ;  /* 0x0000001a041a7291 */ /* 0x004fe2000f8ec0ff */
[----:B------:R-:W-:Y:S01]  /*3210*/  UMOV UR38, 0x0 ;  /* 0x0000000000267882 */ /* 0x000fe20000000000 */
[----:B------:R-:W-:-:S02]  /*3220*/  UMOV UR39, 0x8100010 ;  /* 0x0810001000277882 */ /* 0x000fc40000000000 */
[----:B------:R-:W-:Y:S02]  /*3230*/  UIADD3 UR4, UPT, UPT, UR26, 0x6400, URZ ;  /* 0x000064001a047890 */ /* 0x000fe4000fffe0ff */
[----:B------:R-:W-:Y:S02]  /*3240*/  UIADD3 UR6, UPT, UPT, UR26, 0x16400, URZ ;  /* 0x000164001a067890 */ /* 0x000fe4000fffe0ff */
[----:B---3--:R-:W-:Y:S01]  /*3250*/  UIADD3 UR5, UPT, UPT, UR5, 0x3f, URZ ;  /* 0x0000003f05057890 */ /* 0x008fe2000fffe0ff */
[----:B-1----:R-:W1:Y:S01]  /*3260*/  LDS R0, [UR26+0x130] ;  /* 0x0001301aff007984 */ /* 0x002e620008000800 */
[----:B------:R-:W-:Y:S01]  /*3270*/  UMOV UR36, 0x0 ;  /* 0x0000000000247882 */ /* 0x000fe20000000000 */
[----:B------:R-:W-:Y:S01]  /*3280*/  UMOV UR37, 0x8100010 ;  /* 0x0810001000257882 */ /* 0x000fe20000000000 */
[----:B------:R-:W-:Y:S02]  /*3290*/  USHF.R.S32.HI UR40, URZ, 0x1f, UR5 ;  /* 0x0000001fff287899 */ /* 0x000fe40008011405 */
[----:B----4-:R-:W-:-:S02]  /*32a0*/  UISETP.GE.AND UP4, UPT, UR7, 0x1, UPT ;  /* 0x000000010700788c */ /* 0x010fc4000bf86270 */
[----:B------:R-:W-:Y:S02]  /*32b0*/  ULEA.HI UR40, UR40, UR5, URZ, 0x6 ;  /* 0x0000000528287291 */ /* 0x000fe4000f8f30ff */
[----:B------:R-:W-:Y:S02]  /*32c0*/  USHF.R.U32.HI UR5, URZ, 0x4, UR4 ;  /* 0x00000004ff057899 */ /* 0x000fe40008011604 */
[----:B------:R-:W-:Y:S02]  /*32d0*/  USHF.R.S32.HI UR40, URZ, 0x6, UR40 ;  /* 0x00000006ff287899 */ /* 0x000fe40008011428 */
[----:B------:R-:W-:Y:S02]  /*32e0*/  USHF.R.U32.HI UR4, URZ, 0x4, UR6 ;  /* 0x00000004ff047899 */ /* 0x000fe40008011606 */
[----:B------:R-:W-:Y:S02]  /*32f0*/  UISETP.LT.AND UP0, UPT, UR40, 0x1, UPT ;  /* 0x000000012800788c */ /* 0x000fe4000bf01270 */
[----:B------:R-:W-:-:S02]  /*3300*/  ULOP3.LUT UR5, UR5, 0x3fff, URZ, 0xc0, !UPT ;  /* 0x00003fff05057892 */ /* 0x000fc4000f8ec0ff */
[----:B------:R-:W-:Y:S02]  /*3310*/  ULOP3.LUT UR4, UR4, 0x3fff, URZ, 0xc0, !UPT ;  /* 0x00003fff04047892 */ /* 0x000fe4000f8ec0ff */
[----:B------:R-:W-:Y:S02]  /*3320*/  USEL UR41, UR40, 0x1, !UP0 ;  /* 0x0000000128297887 */ /* 0x000fe4000c000000 */
[----:B------:R-:W-:Y:S02]  /*3330*/  ULOP3.LUT UR28, UR5, 0x10000, URZ, 0xfc, !UPT ;  /* 0x00010000051c7892 */ /* 0x000fe4000f8efcff */
[----:B------:R-:W-:Y:S02]  /*3340*/  ULOP3.LUT UR29, UR4, 0x10000, URZ, 0xfc, !UPT ;  /* 0x00010000041d7892 */ /* 0x000fe4000f8efcff */
[----:B------:R-:W-:Y:S01]  /*3350*/  UIADD3 UR41, UPT, UPT, -UR41, URZ, URZ ;  /* 0x000000ff29297290 */ /* 0x000fe2000fffe1ff */
[----:B------:R-:W-:Y:S01]  /*3360*/  UMOV UR34, 0x0 ;  /* 0x0000000000227882 */ /* 0x000fe20000000000 */
[----:B------:R-:W-:Y:S01]  /*3370*/  UMOV UR35, 0x8100010 ;  /* 0x0810001000237882 */ /* 0x000fe20000000000 */
[----:B------:R-:W-:Y:S01]  /*3380*/  UMOV UR32, 0x0 ;  /* 0x0000000000207882 */ /* 0x000fe20000000000 */
[----:B------:R-:W-:Y:S01]  /*3390*/  UMOV UR33, 0x8100010 ;  /* 0x0810001000217882 */ /* 0x000fe20000000000 */
[----:B-1----:R-:W-:-:S15]  /*33a0*/  R2UR UR42, R0 ;  /* 0x00000000002a72ca */ /* 0x002fde00000e0000 */
.L_x_66:
[----:B------:R-:W-:Y:S02]  /*33b0*/  LEA R0, R10, UR26, 0x3 ;  /* 0x0000001a0a007c11 */ /* 0x000fe4000f8e18ff */
[----:B------:R-:W-:Y:S02]  /*33c0*/  SHF.L.U32 R5, R9, 0x1f, RZ ;  /* 0x0000001f09057819 */ /* 0x000fe400000006ff */
[----:B------:R-:W-:Y:S01]  /*33d0*/  PLOP3.LUT P0, PT, PT, PT, UP4, 0x80, 0x8 ;  /* 0x000000000008781c */ /* 0x000fe20003f0f048 */
[----:B------:R-:W-:Y:S01]  /*33e0*/  VIADD R3, R0, 0x90 ;  /* 0x0000009000037836 */ /* 0x000fe20000000000 */
[----:B-1----:R-:W1:Y:S02]  /*33f0*/  SYNCS.PHASECHK.TRANS64.TRYWAIT P1, [R0+URZ+0x80], R5 ;  /* 0x00008005000075a7 */ /* 0x002e6400080211ff */
[----:B-1-3--:R-:W-:Y:S09]  /*3400*/  @!P1 BRA `(.L_x_60) ;  /* 0x0000004c001c9947 */ /* 0x00aff20003800000 */
.L_x_137:
[----:B------:R-:W-:Y:S01]  /*3410*/  LEA R4, R10, UR26, 0x4 ;  /* 0x0000001a0a047c11 */ /* 0x000fe2000f8e20ff */
[----:B------:R-:W-:Y:S01]  /*3420*/  @UP4 ULEA UR4, UR22, UR26, 0x3 ;  /* 0x0000001a16044291 */ /* 0x000fe2000f8e18ff */
[----:B------:R-:W-:Y:S01]  /*3430*/  PLOP3.LUT P2, PT, PT, PT, PT, 0x80, 0x8 ;  /* 0x000000000008781c */ /* 0x000fe20003f4f070 */
[----:B------:R-:W-:Y:S01]  /*3440*/  ULEA UR30, UR31, UR26, 0x3 ;  /* 0x0000001a1f1e7291 */ /* 0x000fe2000f8e18ff */
[----:B------:R-:W-:Y:S01]  /*3450*/  PRMT R3, RZ, 0x654, R3 ;  /* 0x00000654ff037816 */ /* 0x000fe20000000003 */
[----:B------:R-:W-:Y:S01]  /*3460*/  ULEA UR11, UR31, UR42, 0x6 ;  /* 0x0000002a1f0b7291 */ /* 0x000fe2000f8e30ff */
[----:B-1----:R-:W1:Y:S01]  /*3470*/  LDS.128 R4, [R4+0x110] ;  /* 0x0001100004047984 */ /* 0x002e620000000c00 */
[----:B------:R-:W-:Y:S02]  /*3480*/  @P0 SHF.L.U32 R2, R8, 0x1f, RZ ;  /* 0x0000001f08020819 */ /* 0x000fe400000006ff */
[----:B------:R-:W-:Y:S01]  /*3490*/  SHF.L.U32 R0, R11, 0x1f, RZ ;  /* 0x0000001f0b007819 */ /* 0x000fe200000006ff */
[----:B------:R-:W-:Y:S01]  /*34a0*/  @!PT LDS RZ, [RZ] ;  /* 0x00000000fffff984 */ /* 0x000fe20000000800 */
[----:B------:R-:W-:Y:S01]  /*34b0*/  @!PT LDS RZ, [RZ] ;  /* 0x00000000fffff984 */ /* 0x000fe20000000800 */
[----:B------:R-:W-:Y:S01]  /*34c0*/  @!PT LDS RZ, [RZ] ;  /* 0x00000000fffff984 */ /* 0x000fe20000000800 */
[----:B------:R-:W-:Y:S01]  /*34d0*/  @!PT LDS RZ, [RZ] ;  /* 0x00000000fffff984 */ /* 0x000fe20000000800 */
[----:B------:R2:W-:Y:S06]  /*34e0*/  MEMBAR.ALL.CTA ;  /* 0x0000000000007992 */ /* 0x0005ec0000008000 */
[----:B--2---:R-:W2:Y:S02]  /*34f0*/  FENCE.VIEW.ASYNC.S ;  /* 0x00000000000073c6 */ /* 0x004ea40000000000 */
[----:B--2---:R2:W-:Y:S01]  /*3500*/  SYNCS.ARRIVE.TRANS64.RED.A1T0 RZ, [R3+URZ], RZ ;  /* 0x000000ff03ff79a7 */ /* 0x0045e200081004ff */
[----:B------:R2:W3:Y:S01]  /*3510*/  @P0 SYNCS.PHASECHK.TRANS64.TRYWAIT P2, [UR4], R2 ;  /* 0x00000002ff0005a7 */ /* 0x0004e20008041104 */
[----:B-1----:R-:W-:Y:S01]  /*3520*/  LOP3.LUT P1, RZ, R6, 0x1, RZ, 0xc0, !PT ;  /* 0x0000000106ff7812 */ /* 0x002fe2000782c0ff */
[----:B------:R-:W1:Y:S02]  /*3530*/  SYNCS.PHASECHK.TRANS64.TRYWAIT P0, [UR30+0xc0], R0 ;  /* 0x0000c000ff0075a7 */ /* 0x000e64000800111e */
[----:B-123--:R-:W-:Y:S10]  /*3540*/  @!P0 BRA `(.L_x_61) ;  /* 0x0000004800e08947 */ /* 0x00eff40003800000 */
.L_x_139:
[----:B------:R-:W-:Y:S01]  /*3550*/  IADD3 R10, PT, PT, R10, 0x1, RZ ;  /* 0x000000010a0a7810 */ /* 0x000fe20007ffe0ff */
[----:B------:R-:W-:Y:S06]  /*3560*/  BRA.U !UP4, `(.L_x_62) ;  /* 0x000000010cc07547 */ /* 0x000fec000b800000 */
[----:B------:R-:W-:Y:S01]  /*3570*/  UPLOP3.LUT UP2, UPT, UPT, UPT, UPT, 0x40, 0x4 ;  /* 0x000000000004789c */ /* 0x000fe20003f4e870 */
[----:B------:R-:W-:Y:S01]  /*3580*/  UMOV UR24, UR41 ;  /* 0x0000002900187c82 */ /* 0x000fe20008000000 */
[----:B------:R-:W-:Y:S01]  /*3590*/  UMOV UR23, UR40 ;  /* 0x0000002800177c82 */ /* 0x000fe20008000000 */
[----:B------:R-:W-:-:S08]  /*35a0*/  UMOV UR10, UR22 ;  /* 0x00000016000a7c82 */ /* 0x000fd00008000000 */
.L_x_65:
[----:B------:R-:W-:Y:S02]  /*35b0*/  UIADD3 UR24, UPT, UPT, UR24, 0x1, URZ ;  /* 0x0000000118187890 */ /* 0x000fe4000fffe0ff */
[----:B--2---:R-:W-:Y:S02]  /*35c0*/  ULEA UR5, UR10, UR26, 0x3 ;  /* 0x0000001a0a057291 */ /* 0x004fe4000f8e18ff */
[----:B------:R-:W-:Y:S01]  /*35d0*/  UISETP.NE.AND UP3, UPT, UR24, URZ, UPT ;  /* 0x000000ff1800728c */ /* 0x000fe2000bf65270 */
[----:B---3--:R-:W-:Y:S10]  /*35e0*/  @P2 BRA `(.L_x_63) ;  /* 0x00000000000c2947 */ /* 0x008ff40003800000 */
[----:B-1----:R-:W-:Y:S04]  /*35f0*/  SHF.L.U32 R3, R8, 0x1f, RZ ;  /* 0x0000001f08037819 */ /* 0x002fe800000006ff */
[----:B------:R-:W1:Y:S02]  /*3600*/  SYNCS.PHASECHK.TRANS64.TRYWAIT P0, [UR5], R3 ;  /* 0x00000003ff0075a7 */ /* 0x000e640008001105 */
[----:B-1----:R-:W-:Y:S05]  /*3610*/  @!P0 BRA `(.L_x_64) ;  /* 0x0000004800c48947 */ /* 0x002fea0003800000 */
.L_x_63:
[----:B------:R-:W-:Y:S01]  /*3620*/  UISETP.NE.AND UP0, UPT, UR23, 0x1, UPT ;  /* 0x000000011700788c */ /* 0x000fe2000bf05270 */
[----:B------:R-:W-:Y:S01]  /*3630*/  PLOP3.LUT P2, PT, PT, PT, PT, 0x80, 0x8 ;  /* 0x000000000008781c */ /* 0x000fe20003f4f070 */
[----:B------:R-:W-:Y:S02]  /*3640*/  UIADD3 UR4, UPT, UPT, UR10, 0x1, URZ ;  /* 0x000000010a047890 */ /* 0x000fe4000fffe0ff */
[----:B------:R-:W-:Y:S02]  /*3650*/  UIADD3 UR25, UPT, UPT, UR5, 0x20, URZ ;  /* 0x0000002005197890 */ /* 0x000fe4000fffe0ff */
[----:B------:R-:W-:Y:S01]  /*3660*/  UISETP.NE.AND UP1, UPT, UR4, 0x4, UPT ;  /* 0x000000040400788c */ /* 0x000fe2000bf25270 */
[----:B------:R-:W-:Y:S01]  /*3670*/  PLOP3.LUT P0, PT, PT, PT, UP0, 0x80, 0x8 ;  /* 0x000000000008781c */ /* 0x000fe20003f0f008 */
[----:B------:R-:W-:Y:S02]  /*3680*/  UIADD3 UR23, UPT, UPT, UR23, -0x1, URZ ;  /* 0xffffffff17177890 */ /* 0x000fe4000fffe0ff */
[----:B------:R-:W-:Y:S02]  /*3690*/  USEL UR6, URZ, 0x1, UP1 ;  /* 0x00000001ff067887 */ /* 0x000fe40008800000 */
[----:B------:R-:W-:Y:S01]  /*36a0*/  USEL UR22, UR4, URZ, UP1 ;  /* 0x000000ff04167287 */ /* 0x000fe20008800000 */
[----:B------:R-:W-:Y:S01]  /*36b0*/  UMOV UR7, 0x40004040 ;  /* 0x4000404000077882 */ /* 0x000fe20000000000 */
[----:B------:R-:W-:Y:S02]  /*36c0*/  UMOV UR5, 0x40004040 ;  /* 0x4000404000057882 */ /* 0x000fe40000000000 */
[----:B------:R-:W-:Y:S01]  /*36d0*/  @UP0 ULEA UR4, UR22, UR26, 0x3 ;  /* 0x0000001a16040291 */ /* 0x000fe2000f8e18ff */
[----:B------:R-:W-:Y:S01]  /*36e0*/  LOP3.LUT R8, R8, UR6, RZ, 0x3c, !PT ;  /* 0x0000000608087c12 */ /* 0x000fe2000f8e3cff */
[----:B------:R-:W-:Y:S01]  /*36f0*/  ULEA UR6, UR10, UR29, 0x9 ;  /* 0x0000001d0a067291 */ /* 0x000fe2000f8e48ff */
[----:B------:R-:W-:Y:S02]  /*3700*/  UMOV UR21, 0x40004040 ;  /* 0x4000404000157882 */ /* 0x000fe40000000000 */
[----:B-1----:R-:W-:Y:S01]  /*3710*/  @P0 SHF.L.U32 R0, R8, 0x1f, RZ ;  /* 0x0000001f08000819 */ /* 0x002fe200000006ff */
[----:B------:R-:W-:Y:S02]  /*3720*/  UIADD3 UR20, UPT, UPT, UR6, 0x2, URZ ;  /* 0x0000000206147890 */ /* 0x000fe4000fffe0ff */
[----:B------:R-:W-:Y:S01]  /*3730*/  UIADD3 UR16, UPT, UPT, UR6, 0x4, URZ ;  /* 0x0000000406107890 */ /* 0x000fe2000fffe0ff */
[----:B------:R2:W3:Y:S01]  /*3740*/  @P0 SYNCS.PHASECHK.TRANS64.TRYWAIT P2, [UR4], R0 ;  /* 0x00000000ff0005a7 */ /* 0x0004e20008041104 */
[----:B------:R-:W-:Y:S02]  /*3750*/  ULEA UR4, UR10, UR28, 0xa ;  /* 0x0000001c0a047291 */ /* 0x000fe4000f8e50ff */
[----:B------:R-:W-:Y:S02]  /*3760*/  UIADD3 UR12, UPT, UPT, UR6, 0x6, URZ ;  /* 0x00000006060c7890 */ /* 0x000fe4000fffe0ff */
[----:B------:R-:W-:Y:S02]  /*3770*/  UIADD3 UR18, UPT, UPT, UR4, 0x2, URZ ;  /* 0x0000000204127890 */ /* 0x000fe4000fffe0ff */
[----:B------:R-:W-:Y:S02]  /*3780*/  UIADD3 UR14, UPT, UPT, UR4, 0x4, URZ ;  /* 0x00000004040e7890 */ /* 0x000fe4000fffe0ff */
[----:B------:R-:W-:Y:S01]  /*3790*/  UIADD3 UR8, UPT, UPT, UR4, 0x6, URZ ;  /* 0x0000000604087890 */ /* 0x000fe2000fffe0ff */
[----:B------:R2:W-:Y:S01]  /*37a0*/  UTCHMMA gdesc[UR4], gdesc[UR6], tmem[UR11], tmem[UR38], idesc[UR39], UP2 ;  /* 0x00ff2606040075ea */ /* 0x0005e2000900000b */
[----:B------:R-:W-:Y:S01]  /*37b0*/  UPLOP3.LUT UP2, UPT, UPT, UPT, UPT, 0x80, 0x8 ;  /* 0x000000000008789c */ /* 0x000fe20003f4f070 */
[----:B------:R-:W-:Y:S01]  /*37c0*/  UMOV UR19, 0x40004040 ;  /* 0x4000404000137882 */ /* 0x000fe20000000000 */
[----:B------:R-:W-:Y:S01]  /*37d0*/  UMOV UR17, 0x40004040 ;  /* 0x4000404000117882 */ /* 0x000fe20000000000 */
[----:B------:R2:W-:Y:S01]  /*37e0*/  UTCHMMA gdesc[UR18], gdesc[UR20], tmem[UR11], tmem[UR36], idesc[UR37], UPT ;  /* 0x00ff2414120075ea */ /* 0x0005e2000b80000b */
[----:B------:R-:W-:Y:S01]  /*37f0*/  UMOV UR15, 0x40004040 ;  /* 0x40004040000f7882 */ /* 0x000fe20000000000 */
[----:B------:R-:W-:Y:S01]  /*3800*/  UMOV UR13, 0x40004040 ;  /* 0x40004040000d7882 */ /* 0x000fe20000000000 */
[----:B------:R-:W-:Y:S01]  /*3810*/  UMOV UR9, 0x40004040 ;  /* 0x4000404000097882 */ /* 0x000fe20000000000 */
[----:B------:R2:W-:Y:S01]  /*3820*/  UTCHMMA gdesc[UR14], gdesc[UR16], tmem[UR11], tmem[UR34], idesc[UR35], UPT ;  /* 0x00ff22100e0075ea */ /* 0x0005e2000b80000b */
[----:B------:R2:W-:Y:S01]  /*3830*/  UTCHMMA gdesc[UR8], gdesc[UR12], tmem[UR11], tmem[UR32], idesc[UR33], UPT ;  /* 0x00ff200c080075ea */ /* 0x0005e2000b80000b */
[----:B------:R2:W-:Y:S01]  /*3840*/  UTCBAR.MULTICAST [UR25], URZ, UR27 ;  /* 0x000000ff190073e9 */ /* 0x0005e2000800081b */
[----:B------:R-:W-:Y:S01]  /*3850*/  UMOV UR10, UR22 ;  /* 0x00000016000a7c82 */ /* 0x000fe20008000000 */
[----:B------:R-:W-:Y:S05]  /*3860*/  BRA.U UP3, `(.L_x_65) ;  /* 0xfffffffd03507547 */ /* 0x000fea000b83ffff */
.L_x_62:
[----:B--2---:R-:W-:Y:S01]  /*3870*/  UIADD3 UR4, UPT, UPT, UR31, 0x1, URZ ;  /* 0x000000011f047890 */ /* 0x004fe2000fffe0ff */
[C---:B------:R-:W-:Y:S01]  /*3880*/  ISETP.NE.AND P0, PT, R10.reuse, 0x2, PT ;  /* 0x000000020a00780c */ /* 0x040fe20003f05270 */
[----:B------:R-:W-:Y:S02]  /*3890*/  UIADD3 UR5, UPT, UPT, UR30, 0xa0, URZ ;  /* 0x000000a01e057890 */ /* 0x000fe4000fffe0ff */
[----:B------:R-:W-:Y:S01]  /*38a0*/  UISETP.NE.AND UP0, UPT, UR4, 0x4, UPT ;  /* 0x000000040400788c */ /* 0x000fe2000bf05270 */
[----:B-1----:R-:W-:Y:S02]  /*38b0*/  SEL R0, RZ, 0x1, P0 ;  /* 0x00000001ff007807 */ /* 0x002fe40000000000 */
[----:B------:R-:W-:Y:S01]  /*38c0*/  SEL R10, R10, RZ, P0 ;  /* 0x000000ff0a0a7207 */ /* 0x000fe20000000000 */
[----:B------:R-:W-:Y:S01]  /*38d0*/  USEL UR6, URZ, 0x1, UP0 ;  /* 0x00000001ff067887 */ /* 0x000fe20008000000 */
[----:B------:R-:W-:Y:S01]  /*38e0*/  LOP3.LUT R9, R9, R0, RZ, 0x3c, !PT ;  /* 0x0000000009097212 */ /* 0x000fe200078e3cff */
[----:B------:R-:W-:Y:S01]  /*38f0*/  USEL UR31, UR4, URZ, UP0 ;  /* 0x000000ff041f7287 */ /* 0x000fe20008000000 */
[----:B------:R1:W-:Y:S03]  /*3900*/  UTCBAR [UR5], URZ ;  /* 0x000000ff050073e9 */ /* 0x0003e600080000ff */
[----:B------:R-:W-:Y:S01]  /*3910*/  LOP3.LUT R11, R11, UR6, RZ, 0x3c, !PT ;  /* 0x000000060b0b7c12 */ /* 0x000fe2000f8e3cff */
[----:B------:R-:W-:Y:S07]  /*3920*/  @P1 BRA `(.L_x_66) ;  /* 0xfffffff800a01947 */ /* 0x000fee000383ffff */
[----:B------:R-:W2:Y:S01]  /*3930*/  S2UR UR8, SR_CgaCtaId ;  /* 0x00000000000879c3 */ /* 0x000ea20000008800 */
[----:B------:R-:W-:Y:S01]  /*3940*/  ELECT P0, URZ, PT ;  /* 0x0000000000ff782f */ /* 0x000fe20003800000 */
[----:B------:R-:W-:Y:S01]  /*3950*/  IMAD.MOV.U32 R0, RZ, RZ, 0x1 ;  /* 0x00000001ff007424 */ /* 0x000fe200078e00ff */
[----:B------:R-:W-:Y:S01]  /*3960*/  UIADD3 UR26, UPT, UPT, UR26, 0xc0, URZ ;  /* 0x000000c01a1a7890 */ /* 0x000fe2000fffe0ff */
[----:B------:R-:W-:Y:S01]  /*3970*/  SHF.L.U32 R3, R11, 0x1f, RZ ;  /* 0x0000001f0b037819 */ /* 0x000fe200000006ff */
[----:B------:R-:W-:-:S03]  /*3980*/  UMOV UR4, 0x40 ;  /* 0x0000004000047882 */ /* 0x000fc60000000000 */
[----:B------:R-:W-:Y:S01]  /*3990*/  UVIRTCOUNT.DEALLOC.SMPOOL 0x80 ;  /* 0x000000800000784c */ /* 0x000fe20000000000 */
[----:B--2---:R-:W-:Y:S02]  /*39a0*/  ULEA UR8, UR8, UR4, 0x18 ;  /* 0x0000000408087291 */ /* 0x004fe4000f8ec0ff */
[----:B------:R-:W-:-:S07]  /*39b0*/  ULEA UR4, UR31, UR26, 0x3 ;  /* 0x0000001a1f047291 */ /* 0x000fce000f8e18ff */
[----:B------:R2:W-:Y:S02]  /*39c0*/  @P0 STS.U8 [UR8+0x1c], R0 ;  /* 0x00001c00ff000988 */ /* 0x0005e40008000008 */
[----:B------:R-:W4:Y:S02]  /*39d0*/  SYNCS.PHASECHK.TRANS64.TRYWAIT P0, [UR4], R3 ;  /* 0x00000003ff0075a7 */ /* 0x000f240008001104 */
[----:B--2-4-:R-:W-:Y:S05]  /*39e0*/  @!P0 BRA `(.L_x_67) ;  /* 0x0000004400e88947 */ /* 0x014fea0003800000 */
.L_x_142:
[----:B------:R-:W-:-:S04]  /*39f0*/  UIADD3 UR4, UPT, UPT, UR31, 0x1, URZ ;  /* 0x000000011f047890 */ /* 0x000fc8000fffe0ff */
[----:B------:R-:W-:-:S04]  /*3a00*/  UISETP.NE.AND UP0, UPT, UR4, 0x4, UPT ;  /* 0x000000040400788c */ /* 0x000fc8000bf05270 */
[----:B------:R-:W-:Y:S02]  /*3a10*/  USEL UR6, URZ, 0x1, UP0 ;  /* 0x00000001ff067887 */ /* 0x000fe40008000000 */
[----:B------:R-:W-:-:S04]  /*3a20*/  USEL UR4, UR4, URZ, UP0 ;  /* 0x000000ff04047287 */ /* 0x000fc80008000000 */
[----:B-1----:R-:W-:Y:S01]  /*3a30*/  ULEA UR5, UR4, UR26, 0x3 ;  /* 0x0000001a04057291 */ /* 0x002fe2000f8e18ff */
[----:B------:R-:W-:-:S04]  /*3a40*/  LOP3.LUT R2, R11, UR6, RZ, 0x3c, !PT ;  /* 0x000000060b027c12 */ /* 0x000fc8000f8e3cff */
[----:B--2---:R-:W-:-:S04]  /*3a50*/  SHF.L.U32 R3, R2, 0x1f, RZ ;  /* 0x0000001f02037819 */ /* 0x004fc800000006ff */
[----:B------:R-:W1:Y:S02]  /*3a60*/  SYNCS.PHASECHK.TRANS64.TRYWAIT P0, [UR5], R3 ;  /* 0x00000003ff0075a7 */ /* 0x000e640008001105 */
[----:B-1----:R-:W-:Y:S05]  /*3a70*/  @!P0 BRA `(.L_x_68) ;  /* 0x0000004400dc8947 */ /* 0x002fea0003800000 */
.L_x_144:
        /* <DEDUP_REMOVED lines=9> */
.L_x_146:
[----:B------:R-:W-:-:S04]  /*3b10*/  UIADD3 UR4, UPT, UPT, UR4, 0x1, URZ ;  /* 0x0000000104047890 */ /* 0x000fc8000fffe0ff */
[----:B------:R-:W-:-:S04]  /*3b20*/  UISETP.NE.AND UP0, UPT, UR4, 0x4, UPT ;  /* 0x000000040400788c */ /* 0x000fc8000bf05270 */
[----:B------:R-:W-:Y:S02]  /*3b30*/  USEL UR5, URZ, 0x1, UP0 ;  /* 0x00000001ff057887 */ /* 0x000fe40008000000 */
[----:B------:R-:W-:-:S04]  /*3b40*/  USEL UR4, UR4, URZ, UP0 ;  /* 0x000000ff04047287 */ /* 0x000fc80008000000 */
[----:B------:R-:W-:Y:S01]  /*3b50*/  ULEA UR4, UR4, UR26, 0x3 ;  /* 0x0000001a04047291 */ /* 0x000fe2000f8e18ff */
[----:B-1----:R-:W-:-:S04]  /*3b60*/  LOP3.LUT R3, R2, UR5, RZ, 0x3c, !PT ;  /* 0x0000000502037c12 */ /* 0x002fc8000f8e3cff */
[----:B------:R-:W-:-:S04]  /*3b70*/  SHF.L.U32 R3, R3, 0x1f, RZ ;  /* 0x0000001f03037819 */ /* 0x000fc800000006ff */
[----:B------:R-:W1:Y:S02]  /*3b80*/  SYNCS.PHASECHK.TRANS64.TRYWAIT P0, [UR4], R3 ;  /* 0x00000003ff0075a7 */ /* 0x000e640008001104 */
[----:B-1----:R-:W-:Y:S05]  /*3b90*/  @!P0 BRA `(.L_x_70) ;  /* 0x0000004400c48947 */ /* 0x002fea0003800000 */
.L_x_148:
[----:B------:R-:W-:Y:S01]  /*3ba0*/  NOP ;  /* 0x0000000000007918 */ /* 0x000fe20000000000 */
[----:B-1----:R-:W1:Y:S01]  /*3bb0*/  LDS R0, [UR8+0x14] ;  /* 0x00001408ff007984 */ /* 0x002e620008000800 */
[----:B------:R-:W-:Y:S01]  /*3bc0*/  ULOP3.LUT UR4, UR42, 0xffff, URZ, 0xc0, !UPT ;  /* 0x0000ffff2a047892 */ /* 0x000fe2000f8ec0ff */
[----:B------:R-:W-:Y:S01]  /*3bd0*/  UMOV UR5, 0xffff ;  /* 0x0000ffff00057882 */ /* 0x000fe20000000000 */
[----:B------:R-:W-:Y:S02]  /*3be0*/  UMOV UR6, 0x1 ;  /* 0x0000000100067882 */ /* 0x000fe40000000000 */
[----:B------:R-:W-:-:S04]  /*3bf0*/  USHF.R.U32.HI UR4, URZ, 0x5, UR4 ;  /* 0x00000005ff047899 */ /* 0x000fc80008011604 */
[----:B------:R-:W-:Y:S02]  /*3c00*/  USHF.L.U32 UR5, UR5, UR4, URZ ;  /* 0x0000000405057299 */ /* 0x000fe400080006ff */
[----:B------:R-:W-:-:S04]  /*3c10*/  USHF.L.U32 UR4, UR6, UR4, URZ ;  /* 0x0000000406047299 */ /* 0x000fc800080006ff */
[----:B-1----:R-:W-:-:S04]  /*3c20*/  LOP3.LUT R0, R0, UR5, RZ, 0xc0, !PT ;  /* 0x0000000500007c12 */ /* 0x002fc8000f8ec0ff */
[----:B------:R-:W-:-:S13]  /*3c30*/  ISETP.NE.AND P0, PT, R0, UR5, PT ;  /* 0x0000000500007c0c */ /* 0x000fda000bf05270 */
[----:B------:R-:W-:Y:S05]  /*3c40*/  @P0 BRA `(.L_x_71) ;  /* 0x0000000000580947 */ /* 0x000fea0003800000 */
[----:B------:R-:W1:Y:S02]  /*3c50*/  LDS R0, [UR8+0x18] ;  /* 0x00001808ff007984 */ /* 0x000e640008000800 */
[----:B-1----:R-:W-:-:S04]  /*3c60*/  LOP3.LUT R0, R0, UR4, RZ, 0xc0, !PT ;  /* 0x0000000400007c12 */ /* 0x002fc8000f8ec0ff */
[----:B------:R-:W-:-:S13]  /*3c70*/  ISETP.NE.AND P0, PT, R0, UR4, PT ;  /* 0x0000000400007c0c */ /* 0x000fda000bf05270 */
[----:B------:R-:W-:Y:S05]  /*3c80*/  @P0 BRA `(.L_x_72) ;  /* 0x00000000003c0947 */ /* 0x000fea0003800000 */
[----:B------:R-:W1:Y:S01]  /*3c90*/  S2R R2, SR_LANEID ;  /* 0x0000000000027919 */ /* 0x000e620000000000 */
[----:B------:R-:W-:Y:S01]  /*3ca0*/  ULOP3.LUT UR5, URZ, UR5, URZ, 0x33, !UPT ;  /* 0x00000005ff057292 */ /* 0x000fe2000f8e33ff */
[----:B------:R-:W-:Y:S01]  /*3cb0*/  LOP3.LUT R4, RZ, UR4, RZ, 0x33, !PT ;  /* 0x00000004ff047c12 */ /* 0x000fe2000f8e33ff */
[----:B------:R-:W-:Y:S02]  /*3cc0*/  VOTEU.ANY UR4, UPT, PT ;  /* 0x0000000000047886 */ /* 0x000fe400038e0100 */
[----:B------:R-:W-:Y:S01]  /*3cd0*/  UFLO.U32 UR4, UR4 ;  /* 0x00000004000472bd */ /* 0x000fe200080e0000 */
[----:B------:R-:W2:Y:S01]  /*3ce0*/  REDUX UR6, R4 ;  /* 0x00000000040673c4 */ /* 0x000ea20000000000 */
[----:B------:R-:W-:-:S06]  /*3cf0*/  IMAD.U32 R0, RZ, RZ, UR5 ;  /* 0x00000005ff007e24 */ /* 0x000fcc000f8e00ff */
[----:B------:R4:W-:Y:S01]  /*3d00*/  UTCATOMSWS.AND URZ, UR5 ;  /* 0x0000000500ff79e3 */ /* 0x0009e20008000000 */
[----:B------:R-:W3:Y:S01]  /*3d10*/  REDUX UR7, R0 ;  /* 0x00000000000773c4 */ /* 0x000ee20000000000 */
[----:B-1----:R-:W-:Y:S01]  /*3d20*/  ISETP.EQ.U32.AND P0, PT, R2, UR4, PT ;  /* 0x0000000402007c0c */ /* 0x002fe2000bf02070 */
[----:B--2---:R-:W-:Y:S01]  /*3d30*/  IMAD.U32 R2, RZ, RZ, UR6 ;  /* 0x00000006ff027e24 */ /* 0x004fe2000f8e00ff */
[----:B---3--:R-:W-:-:S11]  /*3d40*/  MOV R3, UR7 ;  /* 0x0000000700037c02 */ /* 0x008fd60008000f00 */
[----:B------:R4:W-:Y:S04]  /*3d50*/  @P0 ATOMS.AND RZ, [UR8+0x14], R3 ;  /* 0x00001403ffff098c */ /* 0x0009e8000a800008 */
[----:B------:R4:W-:Y:S01]  /*3d60*/  @P0 ATOMS.AND RZ, [UR8+0x18], R2 ;  /* 0x00001802ffff098c */ /* 0x0009e2000a800008 */
[----:B------:R-:W-:Y:S05]  /*3d70*/  BRA `(.L_x_73) ;  /* 0x0000000000147947 */ /* 0x000fea0003800000 */
.L_x_72:
[----:B------:R-:W-:Y:S02]  /*3d80*/  MOV R2, 0x3da0 ;  /* 0x00003da000027802 */ /* 0x000fe40000000f00 */
[----:B---3-5:R-:W-:Y:S05]  /*3d90*/  CALL.REL.NOINC `($__internal_0_$__cuda_sm10x_tcgen05_guardrail_trap_col_being_dealloced_not_returned_by_alloc) ;  /* 0x0000004800387944 */ /* 0x028fea0003c00000 */
[----:B------:R-:W-:Y:S05]  /*3da0*/  BRA `(.L_x_73) ;  /* 0x0000000000087947 */ /* 0x000fea0003800000 */
.L_x_71:
[----:B------:R-:W-:Y:S02]  /*3db0*/  MOV R2, 0x3dd0 ;  /* 0x00003dd000027802 */ /* 0x000fe40000000f00 */
[----:B---3-5:R-:W-:Y:S05]  /*3dc0*/  CALL.REL.NOINC `($__internal_2_$__cuda_sm10x_tcgen05_guardrail_trap_unallocated_columns_being_dealloced) ;  /* 0x0000004800447944 */ /* 0x028fea0003c00000 */
.L_x_73:
[----:B------:R-:W-:Y:S01]  /*3dd0*/  NOP ;  /* 0x0000000000007918 */ /* 0x000fe20000000000 */
[----:B----4-:R-:W-:Y:S05]  /*3de0*/  EXIT ;  /* 0x000000000000794d */ /* 0x010fea0003800000 */
.L_x_55:
[----:B------:R-:W-:-:S09]  /*3df0*/  UISETP.NE.OR UP0, UPT, UR22, 0x3, !UP3 ;  /* 0x000000031600788c */ /* 0x000fd2000df05670 */
[----:B------:R-:W-:Y:S05]  /*3e00*/  BRA.U UP0, `(.L_x_74) ;  /* 0x0000000d00fc7547 */ /* 0x000fea000b800000 */
[----:B------:R-:W1:Y:S01]  /*3e10*/  S2UR UR6, SR_CgaCtaId ;  /* 0x00000000000679c3 */ /* 0x000e620000008800 */
[----:B------:R-:W2:Y:S01]  /*3e20*/  LDCU UR28, c[0x0][0x370] ;  /* 0x00006e00ff1c77ac */ /* 0x000ea20008000800 */
[----:B------:R-:W-:Y:S02]  /*3e30*/  HFMA2 R13, -RZ, RZ, 0, 0 ;  /* 0x00000000ff0d7431 */ /* 0x000fe400000001ff */
[----:B------:R-:W-:Y:S01]  /*3e40*/  IMAD.MOV.U32 R15, RZ, RZ, 0x1 ;  /* 0x00000001ff0f7424 */ /* 0x000fe200078e00ff */
[----:B------:R-:W-:Y:S01]  /*3e50*/  MOV R7, 0x2000 ;  /* 0x0000200000077802 */ /* 0x000fe20000000f00 */
[----:B------:R-:W2:Y:S01]  /*3e60*/  LDCU.128 UR32, c[0x0][0xb10] ;  /* 0x00016200ff2077ac */ /* 0x000ea20008000c00 */
[----:B------:R-:W-:Y:S01]  /*3e70*/  IMAD.MOV.U32 R14, RZ, RZ, RZ ;  /* 0x000000ffff0e7224 */ /* 0x000fe200078e00ff */
[----:B------:R-:W3:Y:S01]  /*3e80*/  LDC.64 R16, c[0x0][0x348] ;  /* 0x0000d200ff107b82 */ /* 0x000ee20000000a00 */
[----:B------:R-:W4:Y:S01]  /*3e90*/  LDCU UR27, c[0x0][0x374] ;  /* 0x00006e80ff1b77ac */ /* 0x000f220008000800 */
[----:B------:R-:W4:Y:S06]  /*3ea0*/  LDCU UR15, c[0x0][0xb0c] ;  /* 0x00016180ff0f77ac */ /* 0x000f2c0008000800 */
[----:B------:R-:W3:Y:S01]  /*3eb0*/  LDC.64 R2, c[0x0][0x888] ;  /* 0x00022200ff027b82 */ /* 0x000ee20000000a00 */
[----:B------:R-:W4:Y:S01]  /*3ec0*/  LDCU UR38, c[0x0][0xb20] ;  /* 0x00016400ff2677ac */ /* 0x000f220008000800 */
[----:B------:R-:W4:Y:S06]  /*3ed0*/  LDCU UR4, c[0x0][0xb30] ;  /* 0x00016600ff0477ac */ /* 0x000f2c0008000800 */
[----:B------:R-:W3:Y:S01]  /*3ee0*/  LDC.64 R4, c[0x0][0x890] ;  /* 0x00022400ff047b82 */ /* 0x000ee20000000a00 */
[----:B------:R-:W-:Y:S01]  /*3ef0*/  UMOV UR24, 0x400 ;  /* 0x0000040000187882 */ /* 0x000fe20000000000 */
[----:B------:R-:W-:-:S02]  /*3f00*/  UPLOP3.LUT UP3, UPT, UPT, UPT, UPT, 0x40, 0x4 ;  /* 0x000000000004789c */ /* 0x000fc40003f6e870 */
[----:B-1----:R-:W-:Y:S02]  /*3f10*/  ULEA UR24, UR6, UR24, 0x18 ;  /* 0x0000001806187291 */ /* 0x002fe4000f8ec0ff */
[----:B--2---:R-:W-:Y:S02]  /*3f20*/  UIMAD.WIDE.U32 UR6, UR28, UR32, URZ ;  /* 0x000000201c0672a5 */ /* 0x004fe4000f8e00ff */
[----:B----4-:R-:W-:Y:S02]  /*3f30*/  UIMAD.WIDE.U32 UR8, UR27, UR35, URZ ;  /* 0x000000231b0872a5 */ /* 0x010fe4000f8e00ff */
[----:B------:R-:W-:Y:S02]  /*3f40*/  UISETP.GE.AND UP0, UPT, UR40, 0x1, UPT ;  /* 0x000000012800788c */ /* 0x000fe4000bf06270 */
[----:B------:R-:W-:Y:S01]  /*3f50*/  UISETP.NE.AND UP4, UPT, UR40, 0x1, UPT ;  /* 0x000000012800788c */ /* 0x000fe2000bf85270 */
[----:B------:R-:W-:Y:S02]  /*3f60*/  UMOV UR6, UR7 ;  /* 0x0000000700067c82 */ /* 0x000fe40008000000 */
[----:B------:R-:W-:Y:S01]  /*3f70*/  UMOV UR29, UR9 ;  /* 0x00000009001d7c82 */ /* 0x000fe20008000000 */
[----:B------:R-:W1:Y:S01]  /*3f80*/  LDCU.64 UR16, c[0x0][0xb28] ;  /* 0x00016500ff1077ac */ /* 0x000e620008000a00 */
[----:B------:R-:W-:-:S02]  /*3f90*/  UISETP.NE.AND UP6, UPT, UR15, 0x1, UPT ;  /* 0x000000010f00788c */ /* 0x000fc4000bfc5270 */
[----:B------:R-:W-:Y:S02]  /*3fa0*/  UISETP.NE.AND UP5, UPT, UR34, 0x1, UPT ;  /* 0x000000012200788c */ /* 0x000fe4000bfa5270 */
[----:B------:R-:W-:Y:S02]  /*3fb0*/  USHF.R.U32.HI UR31, URZ, UR33, UR6 ;  /* 0x00000021ff1f7299 */ /* 0x000fe40008011606 */
[----:B------:R-:W-:Y:S02]  /*3fc0*/  USHF.R.U32.HI UR29, URZ, UR38, UR29 ;  /* 0x00000026ff1d7299 */ /* 0x000fe4000801161d */
[----:B------:R-:W-:Y:S01]  /*3fd0*/  UISETP.NE.AND UP2, UPT, UR4, 0x1, UPT ;  /* 0x000000010400788c */ /* 0x000fe2000bf45270 */
[----:B------:R-:W-:-:S10]  /*3fe0*/  UMOV UR12, URZ ;  /* 0x000000ff000c7c82 */ /* 0x000fd40008000000 */
.L_x_83:
[C---:B------:R-:W-:Y:S02]  /*3ff0*/  LEA R12, R14.reuse, UR24, 0x3 ;  /* 0x000000180e0c7c11 */ /* 0x040fe4000f8e18ff */
[----:B------:R-:W-:Y:S02]  /*4000*/  SHF.L.U32 R9, R13, 0x1f, RZ ;  /* 0x0000001f0d097819 */ /* 0x000fe400000006ff */
[----:B------:R-:W-:Y:S02]  /*4010*/  LEA R10, R14, UR24, 0x4 ;  /* 0x000000180e0a7c11 */ /* 0x000fe4000f8e20ff */
[----:B------:R-:W2:Y:S02]  /*4020*/  SYNCS.PHASECHK.TRANS64.TRYWAIT P0, [R12+URZ+0x80], R9 ;  /* 0x000080090c0075a7 */ /* 0x000ea400080011ff */
[----:B--2-4-:R-:W-:Y:S05]  /*4030*/  @!P0 BRA `(.L_x_75) ;  /* 0x0000004000b48947 */ /* 0x014fea0003800000 */
.L_x_149:
[----:B--2---:R-:W2:Y:S01]  /*4040*/  LDS.128 R8, [R10+0x110] ;  /* 0x000110000a087984 */ /* 0x004ea20000000c00 */
[----:B------:R-:W-:Y:S01]  /*4050*/  UISETP.GE.AND UP0, UPT, UR40, 0x1, UPT ;  /* 0x000000012800788c */ /* 0x000fe2000bf06270 */
[----:B------:R-:W-:Y:S01]  /*4060*/  @!PT LDS RZ, [RZ] ;  /* 0x00000000fffff984 */ /* 0x000fe20000000800 */
[----:B------:R-:W-:Y:S01]  /*4070*/  @!PT LDS RZ, [RZ] ;  /* 0x00000000fffff984 */ /* 0x000fe20000000800 */
[----:B------:R-:W-:Y:S01]  /*4080*/  @!PT LDS RZ, [RZ] ;  /* 0x00000000fffff984 */ /* 0x000fe20000000800 */
[----:B------:R-:W-:Y:S01]  /*4090*/  @!PT LDS RZ, [RZ] ;  /* 0x00000000fffff984 */ /* 0x000fe20000000800 */
[----:B------:R4:W-:Y:S06]  /*40a0*/  MEMBAR.ALL.CTA ;  /* 0x0000000000007992 */ /* 0x0009ec0000008000 */
[----:B----4-:R-:W4:Y:S01]  /*40b0*/  FENCE.VIEW.ASYNC.S ;  /* 0x00000000000073c6 */ /* 0x010f220000000000 */
[----:B--2---:R-:W-:Y:S11]  /*40c0*/  LOP3.LUT P0, RZ, R10, 0x1, RZ, 0xc0, !PT ;  /* 0x000000010aff7812 */ /* 0x004ff6000780c0ff */
[----:B------:R-:W-:Y:S02]  /*40d0*/  @!UPT UIADD3 URZ, UPT, UPT, URZ, URZ, URZ ;  /* 0x000000fffffff290 */ /* 0x000fe4000fffe0ff */
[----:B----4-:R-:W-:Y:S01]  /*40e0*/  VOTEU.ANY UP1, P0 ;  /* 0x0000000000ff7886 */ /* 0x010fe20000020100 */
[----:B------:R-:W-:Y:S11]  /*40f0*/  PLOP3.LUT P0, PT, PT, PT, UP1, 0x80, 0x8 ;  /* 0x000000000008781c */ /* 0x000ff60003f0f018 */
[----:B------:R-:W-:Y:S02]  /*4100*/  @!UPT UIADD3 URZ, UPT, UPT, URZ, URZ, URZ ;  /* 0x000000fffffff290 */ /* 0x000fe4000fffe0ff */
[----:B------:R-:W-:Y:S02]  /*4110*/  @P0 SHF.R.U32.HI R0, RZ, 0x10, R9 ;  /* 0x00000010ff000819 */ /* 0x000fe40000011609 */
[----:B------:R-:W-:Y:S02]  /*4120*/  @P0 MOV R6, R8 ;  /* 0x0000000800060202 */ /* 0x000fe40000000f00 */
[----:B------:R-:W-:Y:S01]  /*4130*/  @P0 R2UR UR4, R0 ;  /* 0x00000000000402ca */ /* 0x000fe200000e0000 */
[----:B------:R-:W-:Y:S01]  /*4140*/  VIADD R0, R12, 0x90 ;  /* 0x000000900c007836 */ /* 0x000fe20000000000 */
[----:B------:R-:W-:Y:S02]  /*4150*/  @P0 LOP3.LUT R8, R9, 0xffff, RZ, 0xc0, !PT ;  /* 0x0000ffff09080812 */ /* 0x000fe400078ec0ff */
[----:B------:R-:W-:Y:S02]  /*4160*/  @P0 R2UR UR6, R6 ;  /* 0x00000000060602ca */ /* 0x000fe400000e0000 */
[----:B------:R-:W-:Y:S02]  /*4170*/  PRMT R0, RZ, 0x654, R0 ;  /* 0x00000654ff007816 */ /* 0x000fe40000000000 */
[----:B------:R-:W-:Y:S02]  /*4180*/  @P0 R2UR UR5, R8 ;  /* 0x00000000080502ca */ /* 0x000fe400000e0000 */
[----:B------:R2:W-:Y:S03]  /*4190*/  SYNCS.ARRIVE.TRANS64.RED.A1T0 RZ, [R0+URZ], RZ ;  /* 0x000000ff00ff79a7 */ /* 0x0005e600081004ff */
[----:B------:R-:W-:Y:S04]  /*41a0*/  @UP1 UMOV UR26, UR4 ;  /* 0x00000004001a1c82 */ /* 0x000fe80008000000 */
[----:B------:R-:W-:Y:S04]  /*41b0*/  @UP1 UMOV UR14, UR6 ;  /* 0x00000006000e1c82 */ /* 0x000fe80008000000 */
[----:B------:R-:W-:Y:S01]  /*41c0*/  @UP1 UMOV UR13, UR5 ;  /* 0x00000005000d1c82 */ /* 0x000fe20008000000 */
[----:B------:R-:W-:Y:S05]  /*41d0*/  BRA.U !UP0, `(.L_x_76) ;  /* 0x0000000108a47547 */ /* 0x000fea000b800000 */
[----:B------:R-:W-:Y:S02]  /*41e0*/  UIMAD.WIDE.U32 UR8, UR13, UR35, URZ ;  /* 0x000000230d0872a5 */ /* 0x000fe4000f8e00ff */
[----:B------:R-:W-:Y:S02]  /*41f0*/  UIMAD.WIDE.U32 UR10, UR14, UR32, URZ ;  /* 0x000000200e0a72a5 */ /* 0x000fe4000f8e00ff */
[----:B------:R-:W-:Y:S02]  /*4200*/  USEL UR4, UR27, UR29, !UP5 ;  /* 0x0000001d1b047287 */ /* 0x000fe4000e800000 */
[----:B------:R-:W-:Y:S02]  /*4210*/  USEL UR7, UR28, UR31, !UP6 ;  /* 0x0000001f1c077287 */ /* 0x000fe4000f000000 */
[----:B-1----:R-:W-:Y:S02]  /*4220*/  UIMAD.WIDE.U32 UR18, UR4, UR16, URZ ;  /* 0x00000010041272a5 */ /* 0x002fe4000f8e00ff */
[----:B------:R-:W-:Y:S01]  /*4230*/  UIMAD.WIDE.U32 UR20, UR7, UR16, URZ ;  /* 0x00000010071472a5 */ /* 0x000fe2000f8e00ff */
[----:B------:R-:W-:Y:S02]  /*4240*/  UMOV UR5, UR9 ;  /* 0x0000000900057c82 */ /* 0x000fe40008000000 */
[----:B------:R-:W-:Y:S03]  /*4250*/  USHF.R.U32.HI UR6, URZ, UR38, UR5 ;  /* 0x00000026ff067299 */ /* 0x000fe60008011605 */
[----:B------:R-:W-:Y:S01]  /*4260*/  UMOV UR5, UR11 ;  /* 0x0000000b00057c82 */ /* 0x000fe20008000000 */
[----:B------:R-:W-:Y:S02]  /*4270*/  USEL UR6, UR13, UR6, !UP5 ;  /* 0x000000060d067287 */ /* 0x000fe4000e800000 */
[----:B------:R-:W-:Y:S02]  /*4280*/  USHF.R.U32.HI UR8, URZ, UR33, UR5 ;  /* 0x00000021ff087299 */ /* 0x000fe40008011605 */
[----:B------:R-:W-:Y:S01]  /*4290*/  UIMAD.WIDE.U32 UR10, UR6, UR16, URZ ;  /* 0x00000010060a72a5 */ /* 0x000fe2000f8e00ff */
[----:B------:R-:W-:Y:S02]  /*42a0*/  UMOV UR5, UR19 ;  /* 0x0000001300057c82 */ /* 0x000fe40008000000 */
[----:B------:R-:W-:Y:S03]  /*42b0*/  @UP4 USHF.R.U32.HI UR4, URZ, UR17, UR5 ;  /* 0x00000011ff044299 */ /* 0x000fe60008011605 */
[----:B------:R-:W-:Y:S01]  /*42c0*/  UMOV UR5, UR21 ;  /* 0x0000001500057c82 */ /* 0x000fe20008000000 */
[----:B------:R-:W-:Y:S02]  /*42d0*/  UIMAD UR4, UR40, UR4, URZ ;  /* 0x00000004280472a4 */ /* 0x000fe4000f8e02ff */
[----:B------:R-:W-:Y:S02]  /*42e0*/  @UP4 USHF.R.U32.HI UR7, URZ, UR17, UR5 ;  /* 0x00000011ff074299 */ /* 0x000fe40008011605 */
[----:B------:R-:W-:Y:S02]  /*42f0*/  USEL UR5, UR14, UR8, !UP6 ;  /* 0x000000080e057287 */ /* 0x000fe4000f000000 */
[----:B------:R-:W-:Y:S02]  /*4300*/  UIMAD UR8, UR40, UR7, URZ ;  /* 0x00000007280872a4 */ /* 0x000fe4000f8e02ff */
[----:B------:R-:W-:Y:S03]  /*4310*/  UISETP.GE.AND UP0, UPT, UR6, UR4, UPT ;  /* 0x000000040600728c */ /* 0x000fe6000bf06270 */
[----:B------:R-:W-:Y:S01]  /*4320*/  UMOV UR4, UR11 ;  /* 0x0000000b00047c82 */ /* 0x000fe20008000000 */
[----:B------:R-:W-:Y:S02]  /*4330*/  UISETP.GE.OR UP0, UPT, UR5, UR8, UP0 ;  /* 0x000000080500728c */ /* 0x000fe40008706670 */
[----:B------:R-:W-:Y:S02]  /*4340*/  USHF.R.U32.HI UR4, URZ, UR17, UR4 ;  /* 0x00000011ff047299 */ /* 0x000fe40008011604 */
[----:B------:R-:W-:Y:S02]  /*4350*/  UIMAD.WIDE.U32 UR8, UR5, UR16, URZ ;  /* 0x00000010050872a5 */ /* 0x000fe4000f8e00ff */
[----:B------:R-:W-:Y:S04]  /*4360*/  USEL UR10, UR6, UR4, !UP4 ;  /* 0x00000004060a7287 */ /* 0x000fe8000e000000 */
[----:B------:R-:W-:Y:S01]  /*4370*/  UIADD3 UR11, UPT, UPT, -UR10, URZ, URZ ;  /* 0x000000ff0a0b7290 */ /* 0x000fe2000fffe1ff */
[----:B------:R-:W-:Y:S02]  /*4380*/  @!UP0 UMOV UR4, UR9 ;  /* 0x0000000900048c82 */ /* 0x000fe40008000000 */
[----:B------:R-:W-:Y:S02]  /*4390*/  @!UP0 USHF.R.U32.HI UR4, URZ, UR17, UR4 ;  /* 0x00000011ff048299 */ /* 0x000fe40008011604 */
[----:B------:R-:W-:Y:S02]  /*43a0*/  UIMAD UR8, UR40, UR11, UR6 ;  /* 0x0000000b280872a4 */ /* 0x000fe4000f8e0206 */
[----:B------:R-:W-:Y:S04]  /*43b0*/  @!UP0 USEL UR4, UR5, UR4, !UP4 ;  /* 0x0000000405048287 */ /* 0x000fe8000e000000 */
[----:B------:R-:W-:Y:S02]  /*43c0*/  @!UP0 UIMAD UR8, UR7, UR8, UR4 ;  /* 0x00000008070882a4 */ /* 0x000fe4000f8e0204 */
[----:B------:R-:W-:Y:S02]  /*43d0*/  @!UP0 UIADD3 UR9, UPT, UPT, UR10, -UR4, URZ ;  /* 0x800000040a098290 */ /* 0x000fe4000fffe0ff */
[----:B------:R-:W-:Y:S02]  /*43e0*/  UIADD3 UR4, UPT, UPT, -UR5, URZ, URZ ;  /* 0x000000ff05047290 */ /* 0x000fe4000fffe1ff */
[----:B------:R-:W-:Y:S02]  /*43f0*/  UIADD3 UR7, UPT, UPT, -UR6, URZ, URZ ;  /* 0x000000ff06077290 */ /* 0x000fe4000fffe1ff */
[----:B------:R-:W-:Y:S02]  /*4400*/  @!UP0 UIMAD UR6, UR9, UR40, UR5 ;  /* 0x00000028090682a4 */ /* 0x000fe4000f8e0205 */
[----:B------:R-:W-:Y:S02]  /*4410*/  UIMAD UR14, UR15, UR4, UR14 ;  /* 0x000000040f0e72a4 */ /* 0x000fe4000f8e020e */
[----:B------:R-:W-:Y:S01]  /*4420*/  UIMAD UR13, UR34, UR7, UR13 ;  /* 0x00000007220d72a4 */ /* 0x000fe2000f8e020d */
[----:B------:R-:W-:Y:S02]  /*4430*/  @!UP0 UMOV UR5, UR8 ;  /* 0x0000000800058c82 */ /* 0x000fe40008000000 */
[----:B------:R-:W-:Y:S02]  /*4440*/  UIMAD UR14, UR5, UR15, UR14 ;  /* 0x0000000f050e72a4 */ /* 0x000fe4000f8e020e */
[----:B------:R-:W-:Y:S11]  /*4450*/  UIMAD UR13, UR6, UR34, UR13 ;  /* 0x00000022060d72a4 */ /* 0x000ff6000f8e020d */
[----:B------:R-:W-:Y:S01]  /*4460*/  @!UPT UIADD3 URZ, UPT, UPT, URZ, URZ, URZ ;  /* 0x000000fffffff290 */ /* 0x000fe2000fffe0ff */
.L_x_76:
[----:B------:R-:W4:Y:S01]  /*4470*/  @!UP2 LDCU.128 UR20, c[0x0][0xb10] ;  /* 0x00016200ff14a7ac */ /* 0x000f220008000c00 */
[C---:B---3--:R-:W-:Y:S02]  /*4480*/  ISETP.NE.U32.AND P1, PT, R4.reuse, RZ, PT ;  /* 0x000000ff0400720c */ /* 0x048fe40003f25070 */
[----:B------:R-:W-:Y:S02]  /*4490*/  ISETP.NE.U32.AND P0, PT, R4, RZ, PT ;  /* 0x000000ff0400720c */ /* 0x000fe40003f05070 */
[C---:B------:R-:W-:Y:S02]  /*44a0*/  ISETP.NE.AND.EX P1, PT, R5.reuse, RZ, PT, P1 ;  /* 0x000000ff0500720c */ /* 0x040fe40003f25310 */
[----:B------:R-:W-:Y:S01]  /*44b0*/  ISETP.NE.AND.EX P0, PT, R5, RZ, PT, P0 ;  /* 0x000000ff0500720c */ /* 0x000fe20003f05300 */
[----:B------:R-:W3:Y:S01]  /*44c0*/  @!UP2 LDCU UR5, c[0x0][0xb0c] ;  /* 0x00016180ff05a7ac */ /* 0x000ee20008000800 */
[----:B------:R-:W-:Y:S02]  /*44d0*/  USHF.L.U32 UR11, UR25, 0x7, URZ ;  /* 0x00000007190b7899 */ /* 0x000fe400080006ff */
[----:B------:R-:W-:Y:S02]  /*44e0*/  USHF.L.U32 UR10, UR30, 0x6, URZ ;  /* 0x000000061e0a7899 */ /* 0x000fe400080006ff */
[----:B----4-:R-:W-:Y:S07]  /*44f0*/  UIMAD.WIDE.U32 UR6, UR14, UR20, URZ ;  /* 0x000000140e0672a5 */ /* 0x010fee000f8e00ff */
[----:B------:R-:W-:Y:S01]  /*4500*/  @!UP2 UMOV UR4, UR7 ;  /* 0x000000070004ac82 */ /* 0x000fe20008000000 */
[----:B---3--:R-:W-:Y:S02]  /*4510*/  @!UP2 UISETP.NE.AND UP0, UPT, UR5, 0x1, UPT ;  /* 0x000000010500a88c */ /* 0x008fe4000bf05270 */
[----:B------:R-:W-:Y:S02]  /*4520*/  @!UP2 USHF.R.U32.HI UR4, URZ, UR21, UR4 ;  /* 0x00000015ff04a299 */ /* 0x000fe40008011604 */
[----:B------:R-:W-:Y:S02]  /*4530*/  UIMAD.WIDE.U32 UR6, UR13, UR23, URZ ;  /* 0x000000170d0672a5 */ /* 0x000fe4000f8e00ff */
[----:B------:R-:W-:Y:S02]  /*4540*/  @!UP2 USEL UR8, UR14, UR4, !UP0 ;  /* 0x000000040e08a287 */ /* 0x000fe4000c000000 */
[----:B------:R-:W-:Y:S03]  /*4550*/  @!UP2 UISETP.NE.AND UP0, UPT, UR22, 0x1, UPT ;  /* 0x000000011600a88c */ /* 0x000fe6000bf05270 */
[----:B------:R-:W-:Y:S02]  /*4560*/  @!UP2 UMOV UR6, UR7 ;  /* 0x000000070006ac82 */ /* 0x000fe40008000000 */
[----:B------:R-:W3:Y:S02]  /*4570*/  @!UP2 LDCU UR4, c[0x0][0xb20] ;  /* 0x00016400ff04a7ac */ /* 0x000ee40008000800 */
[----:B---3--:R-:W-:Y:S04]  /*4580*/  @!UP2 USHF.R.U32.HI UR6, URZ, UR4, UR6 ;  /* 0x00000004ff06a299 */ /* 0x008fe80008011606 */
[----:B------:R-:W-:Y:S04]  /*4590*/  @!UP2 USEL UR6, UR13, UR6, !UP0 ;  /* 0x000000060d06a287 */ /* 0x000fe8000c000000 */
[----:B------:R-:W-:Y:S02]  /*45a0*/  @!UP2 UIADD3 UR4, UPT, UPT, -UR8, UR6, URZ ;  /* 0x000000060804a290 */ /* 0x000fe4000fffe1ff */
[----:B------:R-:W-:Y:S02]  /*45b0*/  @!UP2 UIADD3 UR6, UPT, UPT, UR8, -UR6, URZ ;  /* 0x800000060806a290 */ /* 0x000fe4000fffe0ff */
[----:B------:R-:W-:Y:S02]  /*45c0*/  @!UP2 UIMAD UR14, UR4, UR5, UR14 ;  /* 0x00000005040ea2a4 */ /* 0x000fe4000f8e020e */
[----:B------:R-:W-:Y:S01]  /*45d0*/  @!UP2 UIMAD UR13, UR6, UR22, UR13 ;  /* 0x00000016060da2a4 */ /* 0x000fe2000f8e020d */
[----:B------:R-:W-:Y:S11]  /*45e0*/  BRA.U UP3, `(.L_x_77) ;  /* 0x0000000103107547 */ /* 0x000ff6000b800000 */
[----:B--2---:R-:W-:Y:S04]  /*45f0*/  MOV R0, UR37 ;  /* 0x0000002500007c02 */ /* 0x004fe80008000f00 */
[----:B------:R-:W-:Y:S04]  /*4600*/  SHF.L.U32 R9, R0, 0x1f, RZ ;  /* 0x0000001f00097819 */ /* 0x000fe800000006ff */
[----:B------:R-:W2:Y:S02]  /*4610*/  SYNCS.PHASECHK.TRANS64.TRYWAIT P2, [UR24+0x78], R9 ;  /* 0x00007809ff0075a7 */ /* 0x000ea40008041118 */
[----:B--2---:R-:W-:Y:S05]  /*4620*/  @!P2 BRA `(.L_x_78) ;  /* 0x0000003c004ca947 */ /* 0x004fea0003800000 */
.L_x_77:
[----:B------:R-:W-:Y:S05]  /*4630*/  @!P1 BRA `(.L_x_79) ;  /* 0x0000000000309947 */ /* 0x000fea0003800000 */
[----:B------:R-:W-:Y:S01]  /*4640*/  ISETP.NE.U32.AND P1, PT, R2, RZ, PT ;  /* 0x000000ff0200720c */ /* 0x000fe20003f25070 */
[----:B------:R-:W3:Y:S01]  /*4650*/  LDCU.64 UR4, c[0x0][0x358] ;  /* 0x00006b00ff0477ac */ /* 0x000ee20008000a00 */
[----:B------:R-:W-:Y:S02]  /*4660*/  IMAD.MOV.U32 R84, RZ, RZ, 0x1 ;  /* 0x00000001ff547424 */ /* 0x000fe400078e00ff */
[----:B------:R-:W-:Y:S11]  /*4670*/  ISETP.NE.AND.EX P1, PT, R3, RZ, PT, P1 ;  /* 0x000000ff0300720c */ /* 0x000ff60003f25310 */
[----:B------:R-:W-:Y:S02]  /*4680*/  @!UPT UIADD3 URZ, UPT, UPT, URZ, URZ, URZ ;  /* 0x000000fffffff290 */ /* 0x000fe4000fffe0ff */
[----:B--2---:R-:W2:Y:S01]  /*4690*/  @P1 LDC.64 R8, c[0x0][0x888] ;  /* 0x00022200ff081b82 */ /* 0x004ea20000000a00 */
[----:B------:R-:W-:Y:S04]  /*46a0*/  @P1 IMAD R0, R4, UR36, RZ ;  /* 0x0000002404001c24 */ /* 0x000fe8000f8e02ff */
[----:B--2---:R-:W-:Y:S04]  /*46b0*/  @P1 IMAD.WIDE R8, R0, 0x4, R8 ;  /* 0x0000000400081825 */ /* 0x004fe800078e0208 */
[----:B------:R-:W-:Y:S01]  /*46c0*/  HFMA2 R0, -RZ, RZ, 0, 5.9604644775390625e-08 ;  /* 0x00000001ff007431 */ /* 0x000fe200000001ff */
[----:B---3-5:R3:W5:Y:S04]  /*46d0*/  @P1 LDG.E R41, desc[UR4][R8.64] ;  /* 0x0000000408291981 */ /* 0x028768000c1e1900 */
[----:B------:R-:W-:Y:S01]  /*46e0*/  @!P1 PRMT R84, R0, 0x7610, R84 ;  /* 0x0000761000549816 */ /* 0x000fe20000000054 */
[----:B---3--:R-:W4:Y:S06]  /*46f0*/  @!P1 LDC R41, c[0x0][0x880] ;  /* 0x00022000ff299b82 */ /* 0x008f2c0000000800 */
.L_x_79:
[----:B----45:R-:W-:Y:S01]  /*4700*/  @!P0 FSETP.EQ.AND P1, PT, R41, RZ, PT ;  /* 0x000000ff2900820b */ /* 0x030fe20003f22000 */
[----:B------:R-:W-:Y:S01]  /*4710*/  @!UPT UIADD3 URZ, UPT, UPT, URZ, URZ, URZ ;  /* 0x000000fffffff290 */ /* 0x000fe2000fffe0ff */
[----:B------:R-:W-:Y:S11]  /*4720*/  @!P0 BRA `(.L_x_80) ;  /* 0x0000000000188947 */ /* 0x000ff60003800000 */
[----:B------:R-:W-:Y:S02]  /*4730*/  LOP3.LUT P0, RZ, R84, 0xff, RZ, 0xc0, !PT ;  /* 0x000000ff54ff7812 */ /* 0x000fe4000780c0ff */
[----:B------:R-:W-:Y:S04]  /*4740*/  ISETP.NE.U32.AND P1, PT, R2, RZ, PT ;  /* 0x000000ff0200720c */ /* 0x000fe80003f25070 */
[----:B------:R-:W-:Y:S04]  /*4750*/  ISETP.NE.AND.EX P1, PT, R3, RZ, PT, P1 ;  /* 0x000000ff0300720c */ /* 0x000fe80003f25310 */
[----:B------:R-:W-:Y:S03]  /*4760*/  PLOP3.LUT P1, PT, P1, PT, PT, 0x8, 0x80 ;  /* 0x000000000080781c */ /* 0x000fe60000f2e170 */
[----:B------:R-:W-:Y:S11]  /*4770*/  @P0 FSETP.EQ.AND P1, PT, R41, RZ, PT ;  /* 0x000000ff2900020b */ /* 0x000ff60003f22000 */
[----:B------:R-:W-:Y:S02]  /*4780*/  @!UPT UIADD3 URZ, UPT, UPT, URZ, URZ, URZ ;  /* 0x000000fffffff290 */ /* 0x000fe4000fffe0ff */
.L_x_80:
[----:B------:R-:W-:Y:S01]  /*4790*/  ULEA UR4, UR12, UR24, 0x3 ;  /* 0x000000180c047291 */ /* 0x000fe2000f8e18ff */
[----:B--2---:R-:W-:Y:S02]  /*47a0*/  SHF.L.U32 R9, R15, 0x1f, RZ ;  /* 0x0000001f0f097819 */ /* 0x004fe400000006ff */
[----:B------:R-:W-:Y:S04]  /*47b0*/  ELECT P0, URZ, PT ;  /* 0x0000000000ff782f */ /* 0x000fe80003800000 */
[----:B------:R-:W-:Y:S02]  /*47c0*/  PLOP3.LUT P1, PT, P1, P0, PT, 0xf2, 0x2f ;  /* 0x00000000002f781c */ /* 0x000fe40000f21e72 */
[----:B------:R-:W2:Y:S11]  /*47d0*/  SYNCS.PHASECHK.TRANS64.TRYWAIT P2, [UR4+0x58], R9 ;  /* 0x00005809ff0075a7 */ /* 0x000eb60008041104 */
[----:B------:R-:W-:Y:S05]  /*47e0*/  @!P1 IADD3 R8, P0, PT, R16, 0x580, RZ ;  /* 0x0000058010089810 */ /* 0x000fea0007f1e0ff */
[----:B------:R-:W-:Y:S01]  /*47f0*/  @!P1 IMAD.X R6, RZ, RZ, R17, P0 ;  /* 0x000000ffff069224 */ /* 0x000fe200000e0611 */
[----:B--2---:R-:W-:Y:S07]  /*4800*/  @!P2 BRA `(.L_x_81) ;  /* 0x0000003800eca947 */ /* 0x004fee0003800000 */
.L_x_152:
[----:B------:R-:W3:Y:S01]  /*4810*/  S2UR UR20, SR_CgaCtaId ;  /* 0x00000000001479c3 */ /* 0x000ee20000008800 */
[----:B------:R-:W-:Y:S01]  /*4820*/  @!P1 R2UR UR7, R6 ;  /* 0x00000000060792ca */ /* 0x000fe200000e0000 */
[----:B------:R-:W-:Y:S01]  /*4830*/  UIADD3 UR5, UPT, UPT, UR12, 0x1, URZ ;  /* 0x000000010c057890 */ /* 0x000fe2000fffe0ff */
[----:B------:R-:W-:Y:S01]  /*4840*/  @!P1 R2UR UR6, R8 ;  /* 0x00000000080692ca */ /* 0x000fe200000e0000 */
[----:B------:R-:W-:Y:S01]  /*4850*/  UIADD3 UR9, UPT, UPT, UR4, 0x40, URZ ;  /* 0x0000004004097890 */ /* 0x000fe2000fffe0ff */
[----:B------:R-:W-:Y:S01]  /*4860*/  @!P1 IMAD.MOV.U32 R6, RZ, RZ, 0x2000 ;  /* 0x00002000ff069424 */ /* 0x000fe200078e00ff */
[----:B------:R-:W-:Y:S01]  /*4870*/  UISETP.NE.AND UP0, UPT, UR5, 0x3, UPT ;  /* 0x000000030500788c */ /* 0x000fe2000bf05270 */
[----:B------:R-:W-:Y:S01]  /*4880*/  VIADD R14, R14, 0x1 ;  /* 0x000000010e0e7836 */ /* 0x000fe20000000000 */
[----:B------:R-:W-:Y:S01]  /*4890*/  UMOV UR22, 0x0 ;  /* 0x0000000000167882 */ /* 0x000fe20000000000 */
[----:B------:R-:W-:Y:S05]  /*48a0*/  UMOV UR23, 0x10000000 ;  /* 0x1000000000177882 */ /* 0x000fea0000000000 */
[----:B--2---:R-:W-:Y:S01]  /*48b0*/  IMAD.U32 R9, RZ, RZ, UR7 ;  /* 0x00000007ff097e24 */ /* 0x004fe2000f8e00ff */
[----:B------:R-:W-:Y:S01]  /*48c0*/  USEL UR7, URZ, 0x1, UP0 ;  /* 0x00000001ff077887 */ /* 0x000fe20008000000 */
[----:B------:R-:W-:Y:S01]  /*48d0*/  IMAD.U32 R8, RZ, RZ, UR6 ;  /* 0x00000006ff087e24 */ /* 0x000fe2000f8e00ff */
[----:B------:R-:W-:Y:S02]  /*48e0*/  USEL UR6, UR5, URZ, UP0 ;  /* 0x000000ff05067287 */ /* 0x000fe40008000000 */
[----:B------:R-:W-:Y:S01]  /*48f0*/  VOTEU.ALL UP0, P1 ;  /* 0x0000000000ff7886 */ /* 0x000fe20000800000 */
[----:B------:R-:W-:Y:S02]  /*4900*/  @!P1 R2UR UR19, R9 ;  /* 0x00000000091392ca */ /* 0x000fe400000e0000 */
[----:B------:R-:W-:Y:S02]  /*4910*/  @!P1 R2UR UR18, R8 ;  /* 0x00000000081292ca */ /* 0x000fe400000e0000 */
[----:B------:R-:W-:Y:S01]  /*4920*/  @!UP0 ULEA UR5, UR12, UR24, 0xd ;  /* 0x000000180c058291 */ /* 0x000fe2000f8e68ff */
[----:B------:R-:W-:Y:S01]  /*4930*/  LOP3.LUT R15, R15, UR7, RZ, 0x3c, !PT ;  /* 0x000000070f0f7c12 */ /* 0x000fe2000f8e3cff */
[----:B---3--:R-:W-:Y:S02]  /*4940*/  UPRMT UR20, UR20, 0x654, UR9 ;  /* 0x0000065414147896 */ /* 0x008fe40008000009 */
[----:B------:R-:W-:Y:S01]  /*4950*/  @!UP0 UIADD3 UR8, UPT, UPT, UR5, 0x200, URZ ;  /* 0x0000020005088890 */ /* 0x000fe2000fffe0ff */
[----:B------:R-:W-:Y:S01]  /*4960*/  SHF.L.U32 R0, R15, 0x1f, RZ ;  /* 0x0000001f0f007819 */ /* 0x000fe200000006ff */
[----:B------:R-:W-:Y:S01]  /*4970*/  VOTEU.ALL UP0, P1 ;  /* 0x0000000000ff7886 */ /* 0x000fe20000800000 */
[----:B------:R-:W-:Y:S01]  /*4980*/  UMOV UR12, UR36 ;  /* 0x00000024000c7c82 */ /* 0x000fe20008000000 */
[----:B------:R-:W-:Y:S05]  /*4990*/  ULEA UR5, UR6, UR24, 0x3 ;  /* 0x0000001806057291 */ /* 0x000fea000f8e18ff */
[----:B------:R2:W-:Y:S01]  /*49a0*/  @!UP0 UTMALDG.3D [UR8], [UR18], desc[UR22] ;  /* 0x00001608120085b4 */ /* 0x0005e20008011000 */
[----:B------:R2:W-:Y:S01]  /*49b0*/  @!P1 SYNCS.ARRIVE.TRANS64.RED.A0TR RZ, [UR4+0x40], R6 ;  /* 0x00004006ffff99a7 */ /* 0x0005e20008300404 */
[----:B------:R-:W-:Y:S02]  /*49c0*/  SYNCS.ARRIVE.TRANS64.RED.A1T0 RZ, [UR20], RZ ;  /* 0x000000ffffff79a7 */ /* 0x000fe40008100414 */
[----:B------:R-:W3:Y:S02]  /*49d0*/  SYNCS.PHASECHK.TRANS64.TRYWAIT P0, [UR5+0x58], R0 ;  /* 0x00005800ff0075a7 */ /* 0x000ee40008001105 */
[----:B--23--:R-:W-:Y:S05]  /*49e0*/  @!P0 BRA `(.L_x_82) ;  /* 0x00000038008c8947 */ /* 0x00cfea0003800000 */
.L_x_154:
[----:B------:R-:W3:Y:S01]  /*49f0*/  S2UR UR12, SR_CgaCtaId ;  /* 0x00000000000c79c3 */ /* 0x000ee20000008800 */
[----:B------:R-:W-:Y:S01]  /*4a00*/  UIADD3 UR9, UPT, UPT, UR5, 0x40, URZ ;  /* 0x0000004005097890 */ /* 0x000fe2000fffe0ff */
[----:B------:R-:W-:Y:S01]  /*4a10*/  @!P1 IADD3 R6, P0, PT, R16, 0x580, RZ ;  /* 0x0000058010069810 */ /* 0x000fe20007f1e0ff */
[----:B------:R-:W-:Y:S01]  /*4a20*/  UPLOP3.LUT UP3, UPT, UPT, UPT, UPT, 0x80, 0x8 ;  /* 0x000000000008789c */ /* 0x000fe20003f6f070 */
[----:B------:R-:W-:Y:S01]  /*4a30*/  R2UR UR23, R86 ;  /* 0x00000000561772ca */ /* 0x000fe200000e0000 */
[----:B------:R-:W-:Y:S01]  /*4a40*/  UMOV UR20, 0x0 ;  /* 0x0000000000147882 */ /* 0x000fe20000000000 */
[----:B------:R-:W-:Y:S01]  /*4a50*/  @!P1 R2UR UR7, R6 ;  /* 0x00000000060792ca */ /* 0x000fe200000e0000 */
[----:B--2---:R-:W-:Y:S01]  /*4a60*/  @!P1 IMAD.X R0, RZ, RZ, R17, P0 ;  /* 0x000000ffff009224 */ /* 0x004fe200000e0611 */
[----:B------:R-:W-:Y:S01]  /*4a70*/  UMOV UR21, 0x10000000 ;  /* 0x1000000000157882 */ /* 0x000fe20000000000 */
[----:B------:R-:W-:Y:S01]  /*4a80*/  VOTEU.ALL UP0, P1 ;  /* 0x0000000000ff7886 */ /* 0x000fe20000800000 */
[----:B------:R-:W-:Y:S02]  /*4a90*/  R2UR UR22, R87 ;  /* 0x00000000571672ca */ /* 0x000fe400000e0000 */
[----:B------:R-:W-:Y:S02]  /*4aa0*/  @!P1 R2UR UR4, R0 ;  /* 0x00000000000492ca */ /* 0x000fe400000e0000 */
[----:B------:R-:W-:Y:S01]  /*4ab0*/  @!UP0 UIADD3 UR10, UPT, UPT, UR10, 0x20, URZ ;  /* 0x000000200a0a8890 */ /* 0x000fe2000fffe0ff */
[C---:B------:R-:W-:Y:S02]  /*4ac0*/  ISETP.NE.AND P0, PT, R14.reuse, 0x2, PT ;  /* 0x000000020e00780c */ /* 0x040fe40003f05270 */
[----:B------:R-:W-:Y:S02]  /*4ad0*/  UIADD3 UR30, UPT, UPT, UR13, UR23, URZ ;  /* 0x000000170d1e7290 */ /* 0x000fe4000fffe0ff */
[----:B------:R-:W-:Y:S01]  /*4ae0*/  IMAD.U32 R8, RZ, RZ, UR7 ;  /* 0x00000007ff087e24 */ /* 0x000fe2000f8e00ff */
[----:B------:R-:W-:Y:S02]  /*4af0*/  SEL R0, RZ, 0x1, P0 ;  /* 0x00000001ff007807 */ /* 0x000fe40000000000 */
[----:B------:R-:W-:Y:S01]  /*4b00*/  SEL R14, R14, RZ, P0 ;  /* 0x000000ff0e0e7207 */ /* 0x000fe20000000000 */
[----:B------:R-:W-:Y:S01]  /*4b10*/  UIADD3 UR25, UPT, UPT, UR14, UR22, URZ ;  /* 0x000000160e197290 */ /* 0x000fe2000fffe0ff */
[----:B------:R-:W-:Y:S01]  /*4b20*/  @!P1 R2UR UR18, R8 ;  /* 0x00000000081292ca */ /* 0x000fe200000e0000 */
[----:B------:R-:W-:Y:S01]  /*4b30*/  IMAD.U32 R9, RZ, RZ, UR4 ;  /* 0x00000004ff097e24 */ /* 0x000fe2000f8e00ff */
[----:B------:R-:W-:Y:S01]  /*4b40*/  @!UP0 ULEA UR4, UR6, UR24, 0xd ;  /* 0x0000001806048291 */ /* 0x000fe2000f8e68ff */
[----:B------:R-:W-:Y:S03]  /*4b50*/  LOP3.LUT R13, R13, R0, RZ, 0x3c, !PT ;  /* 0x000000000d0d7212 */ /* 0x000fe600078e3cff */
[----:B------:R-:W-:Y:S01]  /*4b60*/  @!P1 R2UR UR19, R9 ;  /* 0x00000000091392ca */ /* 0x000fe200000e0000 */
[----:B------:R-:W-:Y:S02]  /*4b70*/  @!UP0 UIADD3 UR8, UPT, UPT, UR4, 0x200, URZ ;  /* 0x0000020004088890 */ /* 0x000fe4000fffe0ff */
[----:B---3--:R-:W-:Y:S01]  /*4b80*/  UPRMT UR4, UR12, 0x654, UR9 ;  /* 0x000006540c047896 */ /* 0x008fe20008000009 */
[----:B------:R-:W-:Y:S02]  /*4b90*/  VOTEU.ALL UP0, P1 ;  /* 0x0000000000ff7886 */ /* 0x000fe40000800000 */
[----:B------:R-:W-:Y:S01]  /*4ba0*/  UMOV UR12, UR36 ;  /* 0x00000024000c7c82 */ /* 0x000fe20008000000 */
[----:B------:R-:W-:Y:S06]  /*4bb0*/  UMOV UR36, UR26 ;  /* 0x0000001a00247c82 */ /* 0x000fec0008000000 */
[----:B------:R2:W-:Y:S01]  /*4bc0*/  @!UP0 UTMALDG.3D [UR8], [UR18], desc[UR20] ;  /* 0x00001408120085b4 */ /* 0x0005e20008011000 */
[----:B------:R4:W-:Y:S01]  /*4bd0*/  @!P1 SYNCS.ARRIVE.TRANS64.RED.A0TR RZ, [UR5+0x40], R7 ;  /* 0x00004007ffff99a7 */ /* 0x0009e20008300405 */
[----:B------:R-:W-:Y:S01]  /*4be0*/  SYNCS.ARRIVE.TRANS64.RED.A1T0 RZ, [UR4], RZ ;  /* 0x000000ffffff79a7 */ /* 0x000fe20008100404 */
[----:B------:R-:W-:Y:S04]  /*4bf0*/  UIADD3 UR4, UPT, UPT, UR6, 0x1, URZ ;  /* 0x0000000106047890 */ /* 0x000fe8000fffe0ff */
[----:B------:R-:W-:Y:S04]  /*4c00*/  UISETP.NE.AND UP0, UPT, UR4, 0x3, UPT ;  /* 0x000000030400788c */ /* 0x000fe8000bf05270 */
[----:B------:R-:W-:Y:S06]  /*4c10*/  USEL UR5, URZ, 0x1, UP0 ;  /* 0x00000001ff057887 */ /* 0x000fec0008000000 */
[----:B------:R-:W-:Y:S01]  /*4c20*/  LOP3.LUT R15, R15, UR5, RZ, 0x3c, !PT ;  /* 0x000000050f0f7c12 */ /* 0x000fe2000f8e3cff */
[----:B--2---:R-:W-:Y:S01]  /*4c30*/  USEL UR12, UR4, URZ, UP0 ;  /* 0x000000ff040c7287 */ /* 0x004fe20008000000 */
[----:B------:R-:W-:Y:S11]  /*4c40*/  BRA.U UP1, `(.L_x_83) ;  /* 0xfffffff101e87547 */ /* 0x000ff6000b83ffff */
[----:B------:R-:W-:Y:S01]  /*4c50*/  UIADD3 UR24, UPT, UPT, UR24, 0x58, URZ ;  /* 0x0000005818187890 */ /* 0x000fe2000fffe0ff */
[----:B------:R-:W-:-:S03]  /*4c60*/  SHF.L.U32 R3, R15, 0x1f, RZ ;  /* 0x0000001f0f037819 */ /* 0x000fc600000006ff */
[----:B------:R-:W-:-:S09]  /*4c70*/  ULEA UR4, UR12, UR24, 0x3 ;  /* 0x000000180c047291 */ /* 0x000fd2000f8e18ff */
[----:B------:R-:W2:Y:S02]  /*4c80*/  SYNCS.PHASECHK.TRANS64.TRYWAIT P0, [UR4], R3 ;  /* 0x00000003ff0075a7 */ /* 0x000ea40008001104 */
[----:B--2---:R-:W-:Y:S05]  /*4c90*/  @!P0 BRA `(.L_x_84) ;  /* 0x0000003400f88947 */ /* 0x004fea0003800000 */
.L_x_156:
[----:B------:R-:W-:-:S04]  /*4ca0*/  UIADD3 UR4, UPT, UPT, UR12, 0x1, URZ ;  /* 0x000000010c047890 */ /* 0x000fc8000fffe0ff */
[----:B------:R-:W-:-:S04]  /*4cb0*/  UISETP.NE.AND UP0, UPT, UR4, 0x3, UPT ;  /* 0x000000030400788c */ /* 0x000fc8000bf05270 */
[----:B------:R-:W-:Y:S02]  /*4cc0*/  USEL UR6, URZ, 0x1, UP0 ;  /* 0x00000001ff067887 */ /* 0x000fe40008000000 */
[----:B------:R-:W-:-:S04]  /*4cd0*/  USEL UR4, UR4, URZ, UP0 ;  /* 0x000000ff04047287 */ /* 0x000fc80008000000 */
[----:B------:R-:W-:Y:S01]  /*4ce0*/  ULEA UR5, UR4, UR24, 0x3 ;  /* 0x0000001804057291 */ /* 0x000fe2000f8e18ff */
[----:B------:R-:W-:-:S04]  /*4cf0*/  LOP3.LUT R15, R15, UR6, RZ, 0x3c, !PT ;  /* 0x000000060f0f7c12 */ /* 0x000fc8000f8e3cff */
[----:B--2---:R-:W-:-:S04]  /*4d00*/  SHF.L.U32 R3, R15, 0x1f, RZ ;  /* 0x0000001f0f037819 */ /* 0x004fc800000006ff */
[----:B------:R-:W2:Y:S02]  /*4d10*/  SYNCS.PHASECHK.TRANS64.TRYWAIT P0, [UR5], R3 ;  /* 0x00000003ff0075a7 */ /* 0x000ea40008001105 */
[----:B--2---:R-:W-:Y:S05]  /*4d20*/  @!P0 BRA `(.L_x_85) ;  /* 0x0000003400ec8947 */ /* 0x004fea0003800000 */
.L_x_158:
[----:B------:R-:W-:-:S04]  /*4d30*/  UIADD3 UR4, UPT, UPT, UR4, 0x1, URZ ;  /* 0x0000000104047890 */ /* 0x000fc8000fffe0ff */
[----:B------:R-:W-:-:S04]  /*4d40*/  UISETP.NE.AND UP0, UPT, UR4, 0x3, UPT ;  /* 0x000000030400788c */ /* 0x000fc8000bf05270 */
[----:B------:R-:W-:Y:S02]  /*4d50*/  USEL UR5, URZ, 0x1, UP0 ;  /* 0x00000001ff057887 */ /* 0x000fe40008000000 */
[----:B------:R-:W-:-:S04]  /*4d60*/  USEL UR4, UR4, URZ, UP0 ;  /* 0x000000ff04047287 */ /* 0x000fc80008000000 */
[----:B------:R-:W-:Y:S01]  /*4d70*/  ULEA UR4, UR4, UR24, 0x3 ;  /* 0x0000001804047291 */ /* 0x000fe2000f8e18ff */
[----:B--2---:R-:W-:-:S04]  /*4d80*/  LOP3.LUT R3, R15, UR5, RZ, 0x3c, !PT ;  /* 0x000000050f037c12 */ /* 0x004fc8000f8e3cff */
[----:B------:R-:W-:Y:S01]  /*4d90*/  SHF.L.U32 R3, R3, 0x1f, RZ ;  /* 0x0000001f03037819 */ /* 0x000fe200000006ff */
[----:B------:R-:W-:-:S07]  /*4da0*/  IMAD.U32 R0, RZ, RZ, UR4 ;  /* 0x00000004ff007e24 */ /* 0x000fce000f8e00ff */
.L_x_86:
[----:B--2---:R2:W3:Y:S02]  /*4db0*/  SYNCS.PHASECHK.TRANS64.TRYWAIT P0, [R0+URZ], R3 ;  /* 0x00000003000075a7 */ /* 0x0044e400080011ff */
[----:B---3--:R-:W-:Y:S05]  /*4dc0*/  @!P0 NANOSLEEP.SYNCS 0x989680 ;  /* 0x009896800000895d */ /* 0x008fea0003900000 */
[----:B------:R-:W3:Y:S02]  /*4dd0*/  @!P0 SYNCS.PHASECHK.TRANS64 P0, [R0+URZ], R3 ;  /* 0x00000003000085a7 */ /* 0x000ee400080010ff */
[----:B-1-3--:R-:W-:Y:S05]  /*4de0*/  @P0 EXIT ;  /* 0x000000000000094d */ /* 0x00afea0003800000 */
[----:B------:R-:W-:Y:S05]  /*4df0*/  BRA `(.L_x_86) ;  /* 0xfffffffc00ec7947 */ /* 0x000fea000383ffff */
.L_x_74:
[----:B------:R-:W-:-:S06]  /*4e00*/  UISETP.GE.AND UP0, UPT, UR22, 0x4, UPT ;  /* 0x000000041600788c */ /* 0x000fcc000bf06270 */
[----:B------:R-:W-:-:S13]  /*4e10*/  PLOP3.LUT P0, PT, PT, PT, UP0, 0x80, 0x8 ;  /* 0x000000000008781c */ /* 0x000fda0003f0f008 */
[----:B------:R-:W-:Y:S05]  /*4e20*/  @!P0 EXIT ;  /* 0x000000000000894d */ /* 0x000fea0003800000 */
[----:B------:R-:W1:Y:S08]  /*4e30*/  S2UR UR4, SR_CgaCtaId ;  /* 0x00000000000479c3 */ /* 0x000e700000008800 */
[----:B------:R-:W-:Y:S01]  /*4e40*/  BAR.SYNC.DEFER_BLOCKING 0x6, 0xa0 ;  /* 0x0182800000007b1d */ /* 0x000fe20000010000 */
[C---:B------:R-:W-:Y:S01]  /*4e50*/  IMAD.SHL.U32 R3, R91.reuse, 0x20, RZ ;  /* 0x000000205b037824 */ /* 0x040fe200078e00ff */
[C---:B------:R-:W-:Y:S01]  /*4e60*/  LOP3.LUT R92, R91.reuse, 0x2, RZ, 0xc0, !PT ;  /* 0x000000025b5c7812 */ /* 0x040fe200078ec0ff */
[C---:B------:R-:W-:Y:S01]  /*4e70*/  IMAD.SHL.U32 R96, R91.reuse, 0x4, RZ ;  /* 0x000000045b607824 */ /* 0x040fe200078e00ff */
[C---:B------:R-:W-:Y:S01]  /*4e80*/  LOP3.LUT R97, R91.reuse, 0x60, RZ, 0xc0, !PT ;  /* 0x000000605b617812 */ /* 0x040fe200078ec0ff */
[----:B------:R-:W-:Y:S01]  /*4e90*/  IMAD.U32 R37, R91, 0x10000, RZ ;  /* 0x000100005b257824 */ /* 0x000fe200078e00ff */
[----:B------:R-:W-:-:S02]  /*4ea0*/  UMOV UR47, 0x400 ;  /* 0x00000400002f7882 */ /* 0x000fc40000000000 */
[----:B------:R-:W2:Y:S01]  /*4eb0*/  LDC.64 R78, c[0x0][0x8b0] ;  /* 0x00022c00ff4e7b82 */ /* 0x000ea20000000a00 */
[----:B------:R-:W-:Y:S01]  /*4ec0*/  LOP3.LUT R5, R3, 0xc0, RZ, 0xc0, !PT ;  /* 0x000000c003057812 */ /* 0x000fe200078ec0ff */
[----:B------:R-:W-:Y:S01]  /*4ed0*/  HFMA2 R36, -RZ, RZ, 0, 0 ;  /* 0x00000000ff247431 */ /* 0x000fe200000001ff */
[----:B------:R-:W-:Y:S01]  /*4ee0*/  LOP3.LUT R91, R91, 0x4, RZ, 0xc0, !PT ;  /* 0x000000045b5b7812 */ /* 0x000fe200078ec0ff */
[----:B------:R-:W-:Y:S01]  /*4ef0*/  IMAD.MOV.U32 R94, RZ, RZ, RZ ;  /* 0x000000ffff5e7224 */ /* 0x000fe200078e00ff */
[----:B------:R-:W-:Y:S01]  /*4f00*/  LOP3.LUT R96, R5, 0x18, R96, 0xf8, !PT ;  /* 0x0000001805607812 */ /* 0x000fe200078ef860 */
[----:B------:R-:W-:Y:S01]  /*4f10*/  IMAD.MOV.U32 R90, RZ, RZ, RZ ;  /* 0x000000ffff5a7224 */ /* 0x000fe200078e00ff */
[----:B------:R-:W-:Y:S01]  /*4f20*/  LOP3.LUT R37, R37, 0x600000, RZ, 0xc0, !PT ;  /* 0x0060000025257812 */ /* 0x000fe200078ec0ff */
[----:B------:R-:W3:Y:S01]  /*4f30*/  LDC.64 R76, c[0x0][0x8a8] ;  /* 0x00022a00ff4c7b82 */ /* 0x000ee20000000a00 */
[----:B------:R-:W-:Y:S01]  /*4f40*/  IADD3 R95, PT, PT, -R91, 0x2, RZ ;  /* 0x000000025b5f7810 */ /* 0x000fe20007ffe1ff */
[----:B------:R-:W-:Y:S01]  /*4f50*/  IMAD.MOV R92, RZ, RZ, -R92 ;  /* 0x000000ffff5c7224 */ /* 0x000fe200078e0a5c */
[----:B------:R-:W-:Y:S01]  /*4f60*/  LOP3.LUT R96, R96, 0xf20, R3, 0xf8, !PT ;  /* 0x00000f2060607812 */ /* 0x000fe200078ef803 */
[----:B------:R-:W4:Y:S01]  /*4f70*/  LDCU UR62, c[0x0][0x370] ;  /* 0x00006e00ff3e77ac */ /* 0x000f220008000800 */
[----:B------:R-:W-:Y:S01]  /*4f80*/  MOV R93, RZ ;  /* 0x000000ff005d7202 */ /* 0x000fe20000000f00 */
[----:B------:R-:W-:Y:S01]  /*4f90*/  IMAD.SHL.U32 R95, R95, 0x10, RZ ;  /* 0x000000105f5f7824 */ /* 0x000fe200078e00ff */
[----:B------:R-:W-:Y:S01]  /*4fa0*/  IADD3 R91, PT, PT, -R91, RZ, RZ ;  /* 0x000000ff5b5b7210 */ /* 0x000fe20007ffe1ff */
[----:B-1----:R-:W-:Y:S01]  /*4fb0*/  ULEA UR47, UR4, UR47, 0x18 ;  /* 0x0000002f042f7291 */ /* 0x002fe2000f8ec0ff */
[----:B------:R-:W1:Y:S01]  /*4fc0*/  LDCU.64 UR4, c[0x0][0x890] ;  /* 0x00011200ff0477ac */ /* 0x000e620008000a00 */
[----:B------:R-:W-:Y:S01]  /*4fd0*/  UMOV UR54, 0x1 ;  /* 0x0000000100367882 */ /* 0x000fe20000000000 */
[----:B------:R-:W-:Y:S01]  /*4fe0*/  UMOV UR46, URZ ;  /* 0x000000ff002e7c82 */ /* 0x000fe20008000000 */
[----:B------:R-:W2:Y:S05]  /*4ff0*/  LDCU UR41, c[0x0][0xb0c] ;  /* 0x00016180ff2977ac */ /* 0x000eaa0008000800 */
[----:B------:R-:W4:Y:S01]  /*5000*/  LDS R0, [UR47+0x130] ;  /* 0x0001302fff007984 */ /* 0x000f220008000800 */
[----:B------:R-:W2:Y:S01]  /*5010*/  LDCU UR39, c[0x0][0xb30] ;  /* 0x00016600ff2777ac */ /* 0x000ea20008000800 */
[----:B------:R-:W2:Y:S01]  /*5020*/  LDCU.64 UR60, c[0x0][0x888] ;  /* 0x00011100ff3c77ac */ /* 0x000ea20008000a00 */
[----:B-1----:R-:W-:Y:S01]  /*5030*/  IMAD.U32 R99, RZ, RZ, UR4 ;  /* 0x00000004ff637e24 */ /* 0x002fe2000f8e00ff */
[----:B------:R-:W-:Y:S01]  /*5040*/  UIADD3 UR4, UPT, UPT, UR47, 0x200, URZ ;  /* 0x000002002f047890 */ /* 0x000fe2000fffe0ff */
[----:B------:R-:W-:Y:S01]  /*5050*/  IMAD.U32 R98, RZ, RZ, UR5 ;  /* 0x00000005ff627e24 */ /* 0x000fe2000f8e00ff */
[----:B------:R-:W1:Y:S04]  /*5060*/  LDCU.64 UR42, c[0x0][0xb28] ;  /* 0x00016500ff2a77ac */ /* 0x000e680008000a00 */
[----:B------:R-:W-:Y:S01]  /*5070*/  LEA R96, R96, UR4, 0x1 ;  /* 0x0000000460607c11 */ /* 0x000fe2000f8e08ff */
[----:B------:R-:W1:Y:S01]  /*5080*/  LDCU.128 UR56, c[0x0][0xb10] ;  /* 0x00016200ff3877ac */ /* 0x000e620008000c00 */
[----:B------:R-:W1:Y:S01]  /*5090*/  LDCU UR55, c[0x0][0x374] ;  /* 0x00006e80ff3777ac */ /* 0x000e620008000800 */
[----:B------:R-:W-:Y:S01]  /*50a0*/  UMOV UR53, URZ ;  /* 0x000000ff00357c82 */ /* 0x000fe20008000000 */
[----:B------:R-:W-:Y:S01]  /*50b0*/  UMOV UR52, URZ ;  /* 0x000000ff00347c82 */ /* 0x000fe20008000000 */
[----:B----4-:R-:W-:Y:S01]  /*50c0*/  IADD3 R37, PT, PT, R0, R37, RZ ;  /* 0x0000002500257210 */ /* 0x010fe20007ffe0ff */
[----:B-123--:R-:W-:-:S07]  /*50d0*/  IMAD.U32 R0, RZ, RZ, UR4 ;  /* 0x00000004ff007e24 */ /* 0x00efce000f8e00ff */
.L_x_117:
[C---:B------:R-:W-:Y:S02]  /*50e0*/  LEA R3, R90.reuse, UR47, 0x3 ;  /* 0x0000002f5a037c11 */ /* 0x040fe4000f8e18ff */
[----:B------:R-:W-:Y:S02]  /*50f0*/  SHF.L.U32 R0, R93, 0x1f, RZ ;  /* 0x0000001f5d007819 */ /* 0x000fe400000006ff */
[----:B------:R-:W-:Y:S02]  /*5100*/  LEA R5, R90, UR47, 0x4 ;  /* 0x0000002f5a057c11 */ /* 0x000fe4000f8e20ff */
[----:B-1----:R-:W1:Y:S02]  /*5110*/  SYNCS.PHASECHK.TRANS64.TRYWAIT P0, [R3+URZ+0x80], R0 ;  /* 0x00008000030075a7 */ /* 0x002e6400080011ff */
[----:B-1----:R-:W-:Y:S05]  /*5120*/  @!P0 BRA `(.L_x_87) ;  /* 0x0000003400048947 */ /* 0x002fea0003800000 */
.L_x_159:
        /* <DEDUP_REMOVED lines=8> */
[----:B--2---:R-:W-:Y:S11]  /*51b0*/  LOP3.LUT P0, RZ, R6, 0x1, RZ, 0xc0, !PT ;  /* 0x0000000106ff7812 */ /* 0x004ff6000780c0ff */
[----:B------:R-:W-:Y:S02]  /*51c0*/  @!UPT UIADD3 URZ, UPT, UPT, URZ, URZ, URZ ;  /* 0x000000fffffff290 */ /* 0x000fe4000fffe0ff */
[----:B---3--:R-:W-:Y:S01]  /*51d0*/  VOTEU.ANY UP1, P0 ;  /* 0x0000000000ff7886 */ /* 0x008fe20000020100 */
[----:B------:R-:W-:Y:S01]  /*51e0*/  PLOP3.LUT P0, PT, PT, PT, UP1, 0x80, 0x8 ;  /* 0x000000000008781c */ /* 0x000fe20003f0f018 */
[----:B------:R-:W-:Y:S06]  /*51f0*/  UP2UR UR4, UPR, URZ, 0x2 ;  /* 0x00000002ff047883 */ /* 0x000fec0008000000 */
[----:B------:R-:W-:Y:S06]  /*5200*/  IMAD.U32 R100, RZ, RZ, UR4 ;  /* 0x00000004ff647e24 */ /* 0x000fec000f8e00ff */
[----:B-1----:R-:W-:Y:S02]  /*5210*/  @P0 SHF.R.U32.HI R0, RZ, 0x10, R5 ;  /* 0x00000010ff000819 */ /* 0x002fe40000011605 */
        /* <DEDUP_REMOVED lines=12> */
[----:B------:R-:W2:Y:S01]  /*52e0*/  LDCU UR12, c[0x0][0xb20] ;  /* 0x00016400ff0c77ac */ /* 0x000ea20008000800 */
[----:B------:R-:W-:Y:S02]  /*52f0*/  UIMAD.WIDE.U32 UR4, UR55, UR59, URZ ;  /* 0x0000003b370472a5 */ /* 0x000fe4000f8e00ff */
[----:B------:R-:W-:Y:S02]  /*5300*/  UIMAD.WIDE.U32 UR6, UR62, UR56, URZ ;  /* 0x000000383e0672a5 */ /* 0x000fe4000f8e00ff */
[----:B------:R-:W-:Y:S02]  /*5310*/  UISETP.NE.AND UP0, UPT, UR58, 0x1, UPT ;  /* 0x000000013a00788c */ /* 0x000fe4000bf05270 */
[----:B------:R-:W-:Y:S02]  /*5320*/  UIMAD.WIDE.U32 UR8, UR37, UR59, URZ ;  /* 0x0000003b250872a5 */ /* 0x000fe4000f8e00ff */
[----:B------:R-:W-:Y:S02]  /*5330*/  UIMAD.WIDE.U32 UR10, UR38, UR56, URZ ;  /* 0x00000038260a72a5 */ /* 0x000fe4000f8e00ff */
[----:B------:R-:W-:Y:S02]  /*5340*/  UISETP.NE.AND UP1, UPT, UR41, 0x1, UPT ;  /* 0x000000012900788c */ /* 0x000fe4000bf25270 */
[----:B------:R-:W-:Y:S01]  /*5350*/  UISETP.NE.AND UP2, UPT, UR40, 0x1, UPT ;  /* 0x000000012800788c */ /* 0x000fe2000bf45270 */
[----:B------:R-:W-:Y:S02]  /*5360*/  UMOV UR4, UR5 ;  /* 0x0000000500047c82 */ /* 0x000fe40008000000 */
[----:B--2---:R-:W-:Y:S03]  /*5370*/  USHF.R.U32.HI UR5, URZ, UR12, UR4 ;  /* 0x0000000cff057299 */ /* 0x004fe60008011604 */
[----:B------:R-:W-:Y:S02]  /*5380*/  UMOV UR4, UR7 ;  /* 0x0000000700047c82 */ /* 0x000fe40008000000 */
[----:B------:R-:W-:Y:S02]  /*5390*/  USHF.R.U32.HI UR7, URZ, UR57, UR4 ;  /* 0x00000039ff077299 */ /* 0x000fe40008011604 */
[----:B------:R-:W-:Y:S02]  /*53a0*/  USEL UR4, UR55, UR5, !UP0 ;  /* 0x0000000537047287 */ /* 0x000fe4000c000000 */
[----:B------:R-:W-:Y:S01]  /*53b0*/  USEL UR7, UR62, UR7, !UP1 ;  /* 0x000000073e077287 */ /* 0x000fe2000c800000 */
[----:B------:R-:W-:Y:S01]  /*53c0*/  UMOV UR5, UR9 ;  /* 0x0000000900057c82 */ /* 0x000fe20008000000 */
[----:B------:R-:W-:Y:S02]  /*53d0*/  UIMAD.WIDE.U32 UR8, UR4, UR42, URZ ;  /* 0x0000002a040872a5 */ /* 0x000fe4000f8e00ff */
[----:B------:R-:W-:Y:S03]  /*53e0*/  USHF.R.U32.HI UR6, URZ, UR12, UR5 ;  /* 0x0000000cff067299 */ /* 0x000fe60008011605 */
[----:B------:R-:W-:Y:S01]  /*53f0*/  UMOV UR5, UR11 ;  /* 0x0000000b00057c82 */ /* 0x000fe20008000000 */
[----:B------:R-:W-:Y:S02]  /*5400*/  UIMAD.WIDE.U32 UR10, UR7, UR42, URZ ;  /* 0x0000002a070a72a5 */ /* 0x000fe4000f8e00ff */
[----:B------:R-:W-:Y:S02]  /*5410*/  USHF.R.U32.HI UR12, URZ, UR57, UR5 ;  /* 0x00000039ff0c7299 */ /* 0x000fe40008011605 */
[----:B------:R-:W-:Y:S01]  /*5420*/  USEL UR6, UR37, UR6, !UP0 ;  /* 0x0000000625067287 */ /* 0x000fe2000c000000 */
[----:B------:R-:W-:Y:S02]  /*5430*/  UMOV UR5, UR9 ;  /* 0x0000000900057c82 */ /* 0x000fe40008000000 */
[----:B------:R-:W-:Y:S01]  /*5440*/  UMOV UR10, UR11 ;  /* 0x0000000b000a7c82 */ /* 0x000fe20008000000 */
[----:B------:R-:W-:Y:S02]  /*5450*/  @UP2 USHF.R.U32.HI UR4, URZ, UR43, UR5 ;  /* 0x0000002bff042299 */ /* 0x000fe40008011605 */
[----:B------:R-:W-:Y:S02]  /*5460*/  @UP2 USHF.R.U32.HI UR7, URZ, UR43, UR10 ;  /* 0x0000002bff072299 */ /* 0x000fe4000801160a */
[----:B------:R-:W-:Y:S02]  /*5470*/  UIMAD UR4, UR40, UR4, URZ ;  /* 0x00000004280472a4 */ /* 0x000fe4000f8e02ff */
[----:B------:R-:W-:Y:S02]  /*5480*/  UIMAD.WIDE.U32 UR10, UR6, UR42, URZ ;  /* 0x0000002a060a72a5 */ /* 0x000fe4000f8e00ff */
[----:B------:R-:W-:Y:S02]  /*5490*/  USEL UR5, UR38, UR12, !UP1 ;  /* 0x0000000c26057287 */ /* 0x000fe4000c800000 */
[----:B------:R-:W-:Y:S02]  /*54a0*/  UIMAD UR8, UR40, UR7, URZ ;  /* 0x00000007280872a4 */ /* 0x000fe4000f8e02ff */
[----:B------:R-:W-:Y:S03]  /*54b0*/  UISETP.GE.AND UP0, UPT, UR6, UR4, UPT ;  /* 0x000000040600728c */ /* 0x000fe6000bf06270 */
[----:B------:R-:W-:Y:S01]  /*54c0*/  UMOV UR4, UR11 ;  /* 0x0000000b00047c82 */ /* 0x000fe20008000000 */
[----:B------:R-:W-:Y:S02]  /*54d0*/  UISETP.GE.OR UP0, UPT, UR5, UR8, UP0 ;  /* 0x000000080500728c */ /* 0x000fe40008706670 */
[----:B------:R-:W-:Y:S02]  /*54e0*/  USHF.R.U32.HI UR4, URZ, UR43, UR4 ;  /* 0x0000002bff047299 */ /* 0x000fe40008011604 */
[----:B------:R-:W-:Y:S02]  /*54f0*/  UIMAD.WIDE.U32 UR8, UR5, UR42, URZ ;  /* 0x0000002a050872a5 */ /* 0x000fe4000f8e00ff */
[----:B------:R-:W-:Y:S02]  /*5500*/  USEL UR11, UR6, UR4, !UP2 ;  /* 0x00000004060b7287 */ /* 0x000fe4000d000000 */
[----:B------:R-:W-:Y:S02]  /*5510*/  UIADD3 UR8, UPT, UPT, -UR5, URZ, URZ ;  /* 0x000000ff05087290 */ /* 0x000fe4000fffe1ff */
[----:B------:R-:W-:Y:S01]  /*5520*/  UIADD3 UR10, UPT, UPT, -UR11, URZ, URZ ;  /* 0x000000ff0b0a7290 */ /* 0x000fe2000fffe1ff */
[----:B------:R-:W-:Y:S01]  /*5530*/  @!UP0 UMOV UR4, UR9 ;  /* 0x0000000900048c82 */ /* 0x000fe20008000000 */
[----:B------:R-:W-:Y:S02]  /*5540*/  UIADD3 UR9, UPT, UPT, -UR6, URZ, URZ ;  /* 0x000000ff06097290 */ /* 0x000fe4000fffe1ff */
[----:B------:R-:W-:Y:S02]  /*5550*/  @!UP0 USHF.R.U32.HI UR4, URZ, UR43, UR4 ;  /* 0x0000002bff048299 */ /* 0x000fe40008011604 */
[----:B------:R-:W-:Y:S02]  /*5560*/  UIMAD UR10, UR40, UR10, UR6 ;  /* 0x0000000a280a72a4 */ /* 0x000fe4000f8e0206 */
[----:B------:R-:W-:Y:S04]  /*5570*/  @!UP0 USEL UR4, UR5, UR4, !UP2 ;  /* 0x0000000405048287 */ /* 0x000fe8000d000000 */
[----:B------:R-:W-:Y:S02]  /*5580*/  @!UP0 UIMAD UR10, UR7, UR10, UR4 ;  /* 0x0000000a070a82a4 */ /* 0x000fe4000f8e0204 */
[----:B------:R-:W-:Y:S02]  /*5590*/  @!UP0 UIADD3 UR11, UPT, UPT, UR11, -UR4, URZ ;  /* 0x800000040b0b8290 */ /* 0x000fe4000fffe0ff */
[----:B------:R-:W-:Y:S02]  /*55a0*/  UIMAD UR7, UR41, UR8, UR38 ;  /* 0x00000008290772a4 */ /* 0x000fe4000f8e0226 */
[----:B------:R-:W-:Y:S02]  /*55b0*/  @!UP0 UIMAD UR6, UR11, UR40, UR5 ;  /* 0x000000280b0682a4 */ /* 0x000fe4000f8e0205 */
[----:B------:R-:W-:Y:S01]  /*55c0*/  UIMAD UR4, UR58, UR9, UR37 ;  /* 0x000000093a0472a4 */ /* 0x000fe2000f8e0225 */
[----:B------:R-:W-:Y:S02]  /*55d0*/  @!UP0 UMOV UR5, UR10 ;  /* 0x0000000a00058c82 */ /* 0x000fe40008000000 */
[----:B------:R-:W-:Y:S02]  /*55e0*/  UIMAD UR38, UR5, UR41, UR7 ;  /* 0x00000029052672a4 */ /* 0x000fe4000f8e0207 */
[----:B------:R-:W-:Y:S11]  /*55f0*/  UIMAD UR37, UR6, UR58, UR4 ;  /* 0x0000003a062572a4 */ /* 0x000ff6000f8e0204 */
[----:B------:R-:W-:Y:S01]  /*5600*/  @!UPT UIADD3 URZ, UPT, UPT, URZ, URZ, URZ ;  /* 0x000000fffffff290 */ /* 0x000fe2000fffe0ff */
.L_x_88:
[----:B------:R-:W-:Y:S01]  /*5610*/  UISETP.NE.AND UP0, UPT, UR39, 0x1, UPT ;  /* 0x000000012700788c */ /* 0x000fe2000bf05270 */
[----:B------:R-:W-:Y:S01]  /*5620*/  IADD3 R90, PT, PT, R90, 0x1, RZ ;  /* 0x000000015a5a7810 */ /* 0x000fe20007ffe0ff */
[----:B------:R-:W-:Y:S02]  /*5630*/  UIADD3 UR11, UPT, UPT, UR47, 0x200, URZ ;  /* 0x000002002f0b7890 */ /* 0x000fe4000fffe0ff */
[----:B------:R-:W-:Y:S02]  /*5640*/  USHF.L.U32 UR50, UR25, 0x7, URZ ;  /* 0x0000000719327899 */ /* 0x000fe400080006ff */
[----:B------:R-:W-:Y:S05]  /*5650*/  USHF.L.U32 UR49, UR30, 0x6, URZ ;  /* 0x000000061e317899 */ /* 0x000fea00080006ff */
[----:B------:R-:W2:Y:S01]  /*5660*/  @!UP0 LDCU.128 UR12, c[0x0][0xb10] ;  /* 0x00016200ff0c87ac */ /* 0x000ea20008000c00 */
[----:B------:R-:W3:Y:S01]  /*5670*/  @!UP0 LDCU UR5, c[0x0][0xb0c] ;  /* 0x00016180ff0587ac */ /* 0x000ee20008000800 */
[----:B------:R-:W4:Y:S01]  /*5680*/  @!UP0 LDCU UR10, c[0x0][0xb20] ;  /* 0x00016400ff0a87ac */ /* 0x000f220008000800 */
[----:B--2---:R-:W-:Y:S02]  /*5690*/  UIMAD.WIDE.U32 UR8, UR38, UR12, URZ ;  /* 0x0000000c260872a5 */ /* 0x004fe4000f8e00ff */
[----:B------:R-:W-:Y:S02]  /*56a0*/  UIMAD.WIDE.U32 UR6, UR37, UR15, URZ ;  /* 0x0000000f250672a5 */ /* 0x000fe4000f8e00ff */
[----:B------:R-:W-:Y:S03]  /*56b0*/  @!UP0 UISETP.NE.AND UP1, UPT, UR14, 0x1, UPT ;  /* 0x000000010e00888c */ /* 0x000fe6000bf25270 */
[----:B------:R-:W-:Y:S01]  /*56c0*/  @!UP0 UMOV UR4, UR9 ;  /* 0x0000000900048c82 */ /* 0x000fe20008000000 */
[----:B---3--:R-:W-:Y:S02]  /*56d0*/  @!UP0 UISETP.NE.AND UP2, UPT, UR5, 0x1, UPT ;  /* 0x000000010500888c */ /* 0x008fe4000bf45270 */
[----:B------:R-:W-:Y:S01]  /*56e0*/  @!UP0 USHF.R.U32.HI UR4, URZ, UR13, UR4 ;  /* 0x0000000dff048299 */ /* 0x000fe20008011604 */
[----:B------:R-:W-:Y:S02]  /*56f0*/  @!UP0 UMOV UR6, UR7 ;  /* 0x0000000700068c82 */ /* 0x000fe40008000000 */
[----:B----4-:R-:W-:Y:S02]  /*5700*/  @!UP0 USHF.R.U32.HI UR6, URZ, UR10, UR6 ;  /* 0x0000000aff068299 */ /* 0x010fe40008011606 */
[----:B------:R-:W-:Y:S02]  /*5710*/  @!UP0 USEL UR7, UR38, UR4, !UP2 ;  /* 0x0000000426078287 */ /* 0x000fe4000d000000 */
[----:B------:R-:W-:Y:S04]  /*5720*/  @!UP0 USEL UR6, UR37, UR6, !UP1 ;  /* 0x0000000625068287 */ /* 0x000fe8000c800000 */
[----:B------:R-:W-:Y:S02]  /*5730*/  @!UP0 UIADD3 UR4, UPT, UPT, -UR7, UR6, URZ ;  /* 0x0000000607048290 */ /* 0x000fe4000fffe1ff */
[----:B------:R-:W-:Y:S02]  /*5740*/  @!UP0 UIADD3 UR6, UPT, UPT, UR7, -UR6, URZ ;  /* 0x8000000607068290 */ /* 0x000fe4000fffe0ff */
[----:B------:R-:W-:Y:S02]  /*5750*/  @!UP0 UIMAD UR38, UR4, UR5, UR38 ;  /* 0x00000005042682a4 */ /* 0x000fe4000f8e0226 */
[----:B------:R-:W-:Y:S02]  /*5760*/  @!UP0 UIMAD UR37, UR6, UR14, UR37 ;  /* 0x0000000e062582a4 */ /* 0x000fe4000f8e0225 */
[----:B------:R-:W-:Y:S09]  /*5770*/  ULOP3.LUT UP0, URZ, UR11, 0x1b0, URZ, 0xc0, !UPT ;  /* 0x000001b00bff7892 */ /* 0x000ff2000f80c0ff */
[----:B------:R-:W-:Y:S05]  /*5780*/  BRA.U !UP0, `(.L_x_89) ;  /* 0x00000001087c7547 */ /* 0x000fea000b800000 */
[----:B------:R-:W2:Y:S01]  /*5790*/  LDCU.64 UR8, c[0x4][0x80] ;  /* 0x01001000ff0877ac */ /* 0x000ea20008000a00 */
[----:B------:R-:W-:Y:S01]  /*57a0*/  MOV R2, 0x0 ;  /* 0x0000000000027802 */ /* 0x000fe20000000f00 */
[----:B------:R-:W-:Y:S02]  /*57b0*/  HFMA2 R12, -RZ, RZ, 0, 5.9604644775390625e-08 ;  /* 0x00000001ff0c7431 */ /* 0x000fe400000001ff */
[----:B------:R-:W-:Y:S01]  /*57c0*/  IMAD.MOV.U32 R8, RZ, RZ, 0x70 ;  /* 0x00000070ff087424 */ /* 0x000fe200078e00ff */
[----:B------:R3:W4:Y:S01]  /*57d0*/  LDC.64 R14, c[0x4][R2] ;  /* 0x01000000020e7b82 */ /* 0x0007220000000a00 */
[----:B------:R-:W1:Y:S01]  /*57e0*/  LDCU.64 UR6, c[0x4][0x88] ;  /* 0x01001100ff0677ac */ /* 0x000e620008000a00 */
[----:B------:R-:W-:Y:S01]  /*57f0*/  IMAD.MOV.U32 R13, RZ, RZ, RZ ;  /* 0x000000ffff0d7224 */ /* 0x000fe200078e00ff */
[----:B------:R-:W1:Y:S01]  /*5800*/  LDCU.64 UR4, c[0x4][0x8] ;  /* 0x01000100ff0477ac */ /* 0x000e620008000a00 */
[----:B--2---:R-:W-:Y:S01]  /*5810*/  MOV R5, UR9 ;  /* 0x0000000900057c02 */ /* 0x004fe20008000f00 */
[----:B------:R-:W-:Y:S01]  /*5820*/  IMAD.U32 R4, RZ, RZ, UR8 ;  /* 0x00000008ff047e24 */ /* 0x000fe2000f8e00ff */
[----:B-1----:R-:W-:Y:S01]  /*5830*/  MOV R7, UR7 ;  /* 0x0000000700077c02 */ /* 0x002fe20008000f00 */
[----:B------:R-:W-:Y:S01]  /*5840*/  IMAD.U32 R6, RZ, RZ, UR6 ;  /* 0x00000006ff067e24 */ /* 0x000fe2000f8e00ff */
[----:B------:R-:W-:Y:S01]  /*5850*/  MOV R11, UR5 ;  /* 0x00000005000b7c02 */ /* 0x000fe20008000f00 */
[----:B------:R-:W-:Y:S02]  /*5860*/  IMAD.U32 R10, RZ, RZ, UR4 ;  /* 0x00000004ff0a7e24 */ /* 0x000fe4000f8e00ff */
[----:B------:R-:W-:Y:S07]  /*5870*/  LEPC R20, `(.L_x_90) ;  /* 0x000000001014794e */ /* 0x000fee0000000000 */
[----:B---345:R-:W-:Y:S05]  /*5880*/  CALL.ABS.NOINC R14 ;  /* 0x000000000e007343 */ /* 0x038fea0003c00000 */
.L_x_90:
[----:B------:R-:W1:Y:S01]  /*5890*/  LDCU.64 UR8, c[0x4][0x80] ;  /* 0x01001000ff0877ac */ /* 0x000e620008000a00 */
[----:B------:R-:W2:Y:S01]  /*58a0*/  LDC.64 R2, c[0x4][R2] ;  /* 0x0100000002027b82 */ /* 0x000ea20000000a00 */
[----:B------:R-:W-:Y:S02]  /*58b0*/  HFMA2 R12, -RZ, RZ, 0, 5.9604644775390625e-08 ;  /* 0x00000001ff0c7431 */ /* 0x000fe400000001ff */
[----:B------:R-:W-:Y:S02]  /*58c0*/  IMAD.MOV.U32 R8, RZ, RZ, 0x70 ;  /* 0x00000070ff087424 */ /* 0x000fe400078e00ff */
[----:B------:R-:W-:Y:S01]  /*58d0*/  IMAD.MOV.U32 R13, RZ, RZ, RZ ;  /* 0x000000ffff0d7224 */ /* 0x000fe200078e00ff */
[----:B------:R-:W3:Y:S01]  /*58e0*/  LDCU.64 UR6, c[0x4][0x88] ;  /* 0x01001100ff0677ac */ /* 0x000ee20008000a00 */
[----:B------:R-:W4:Y:S01]  /*58f0*/  LDCU.64 UR4, c[0x4][0x8] ;  /* 0x01000100ff0477ac */ /* 0x000f220008000a00 */
[----:B-1----:R-:W-:Y:S02]  /*5900*/  MOV R4, UR8 ;  /* 0x0000000800047c02 */ /* 0x002fe40008000f00 */
[----:B------:R-:W-:Y:S02]  /*5910*/  MOV R5, UR9 ;  /* 0x0000000900057c02 */ /* 0x000fe40008000f00 */
[----:B---3--:R-:W-:Y:S01]  /*5920*/  MOV R7, UR7 ;  /* 0x0000000700077c02 */ /* 0x008fe20008000f00 */
[----:B------:R-:W-:Y:S01]  /*5930*/  IMAD.U32 R6, RZ, RZ, UR6 ;  /* 0x00000006ff067e24 */ /* 0x000fe2000f8e00ff */
[----:B----4-:R-:W-:Y:S01]  /*5940*/  MOV R11, UR5 ;  /* 0x00000005000b7c02 */ /* 0x010fe20008000f00 */
[----:B------:R-:W-:Y:S02]  /*5950*/  IMAD.U32 R10, RZ, RZ, UR4 ;  /* 0x00000004ff0a7e24 */ /* 0x000fe4000f8e00ff */
[----:B------:R-:W-:Y:S07]  /*5960*/  LEPC R20, `(.L_x_89) ;  /* 0x000000001014794e */ /* 0x000fee0000000000 */
[----:B--2---:R-:W-:Y:S05]  /*5970*/  CALL.ABS.NOINC R2 ;  /* 0x0000000002007343 */ /* 0x004fea0003c00000 */
.L_x_89:
[----:B------:R-:W-:Y:S02]  /*5980*/  R2UR UR6, R88 ;  /* 0x00000000580672ca */ /* 0x000fe400000e0000 */
[----:B------:R-:W-:Y:S02]  /*5990*/  R2UR UR5, R99 ;  /* 0x00000000630572ca */ /* 0x000fe400000e0000 */
[----:B------:R-:W-:Y:S02]  /*59a0*/  R2UR UR4, R98 ;  /* 0x00000000620472ca */ /* 0x000fe400000e0000 */
[----:B------:R-:W-:Y:S02]  /*59b0*/  ISETP.NE.U32.AND P4, PT, R78, RZ, PT ;  /* 0x000000ff4e00720c */ /* 0x000fe40003f85070 */
[----:B------:R-:W-:Y:S02]  /*59c0*/  ISETP.NE.U32.AND P2, PT, RZ, UR60, PT ;  /* 0x0000003cff007c0c */ /* 0x000fe4000bf45070 */
[----:B------:R-:W-:Y:S02]  /*59d0*/  ISETP.NE.AND.EX P4, PT, R79, RZ, PT, P4 ;  /* 0x000000ff4f00720c */ /* 0x000fe40003f85340 */
[----:B------:R-:W-:Y:S01]  /*59e0*/  ISETP.NE.AND.EX P2, PT, RZ, UR61, PT, P2 ;  /* 0x0000003dff007c0c */ /* 0x000fe2000bf45320 */
[----:B------:R-:W-:Y:S02]  /*59f0*/  UISETP.NE.AND UP2, UPT, UR6, URZ, UPT ;  /* 0x000000ff0600728c */ /* 0x000fe4000bf45270 */
[----:B------:R-:W-:Y:S04]  /*5a00*/  UISETP.NE.U32.AND UP0, UPT, UR5, URZ, UPT ;  /* 0x000000ff0500728c */ /* 0x000fe8000bf05070 */
[----:B------:R-:W-:Y:S01]  /*5a10*/  UISETP.NE.AND.EX UP1, UPT, UR4, URZ, UPT, UP0 ;  /* 0x000000ff0400728c */ /* 0x000fe2000bf25300 */
[----:B------:R-:W-:Y:S01]  /*5a20*/  PLOP3.LUT P1, PT, PT, PT, UP2, 0x80, 0x8 ;  /* 0x000000000008781c */ /* 0x000fe20003f2f028 */
[----:B------:R-:W-:Y:S03]  /*5a30*/  UPLOP3.LUT UP0, UPT, UPT, UPT, UPT, 0x40, 0x4 ;  /* 0x000000000004789c */ /* 0x000fe60003f0e870 */
[----:B------:R-:W-:Y:S06]  /*5a40*/  @UP2 UPLOP3.LUT UP0, UPT, UPT, UPT, UP1, 0x80, 0x8 ;  /* 0x000000000008289c */ /* 0x000fec0003f0f010 */
[----:B------:R-:W-:Y:S01]  /*5a50*/  PLOP3.LUT P0, PT, PT, PT, UP0, 0x80, 0x8 ;  /* 0x000000000008781c */ /* 0x000fe20003f0f008 */
[----:B------:R-:W-:Y:S01]  /*5a60*/  @!UPT UIADD3 URZ, UPT, UPT, URZ, URZ, URZ ;  /* 0x000000fffffff290 */ /* 0x000fe2000fffe0ff */
[----:B------:R-:W-:Y:S11]  /*5a70*/  BRA.U !UP1, `(.L_x_91) ;  /* 0x0000000109407547 */ /* 0x000ff6000b800000 */
[----:B------:R-:W-:Y:S01]  /*5a80*/  UISETP.NE.U32.AND UP0, UPT, UR60, URZ, UPT ;  /* 0x000000ff3c00728c */ /* 0x000fe2000bf05070 */
[----:B------:R-:W-:Y:S01]  /*5a90*/  R2UR UR6, R99 ;  /* 0x00000000630672ca */ /* 0x000fe200000e0000 */
[----:B------:R-:W2:Y:S01]  /*5aa0*/  LDCU.64 UR8, c[0x0][0x358] ;  /* 0x00006b00ff0877ac */ /* 0x000ea20008000a00 */
[----:B------:R-:W-:Y:S02]  /*5ab0*/  HFMA2 R84, -RZ, RZ, 0, 5.9604644775390625e-08 ;  /* 0x00000001ff547431 */ /* 0x000fe400000001ff */
[----:B-1----:R-:W-:Y:S01]  /*5ac0*/  IMAD.MOV.U32 R0, RZ, RZ, 0x1 ;  /* 0x00000001ff007424 */ /* 0x002fe200078e00ff */
[----:B------:R-:W-:Y:S06]  /*5ad0*/  UISETP.NE.AND.EX UP0, UPT, UR61, URZ, UPT, UP0 ;  /* 0x000000ff3d00728c */ /* 0x000fec000bf05300 */
[----:B------:R-:W-:Y:S05]  /*5ae0*/  PLOP3.LUT P3, PT, PT, PT, UP0, 0x80, 0x8 ;  /* 0x000000000008781c */ /* 0x000fea0003f6f008 */
[----:B------:R-:W1:Y:S01]  /*5af0*/  @UP0 LDCU.64 UR4, c[0x0][0x888] ;  /* 0x00011100ff0407ac */ /* 0x000e620008000a00 */
[----:B------:R-:W-:Y:S07]  /*5b00*/  @UP0 UIMAD UR6, UR36, UR6, URZ ;  /* 0x00000006240602a4 */ /* 0x000fee000f8e02ff */
[----:B------:R-:W-:Y:S01]  /*5b10*/  @!P3 PRMT R84, R0, 0x7610, R84 ;  /* 0x000076100054b816 */ /* 0x000fe20000000054 */
[----:B-1----:R-:W-:Y:S06]  /*5b20*/  @UP0 UIMAD.WIDE UR4, UR6, 0x4, UR4 ;  /* 0x00000004060408a5 */ /* 0x002fec000f8e0204 */
[----:B------:R-:W-:Y:S02]  /*5b30*/  IMAD.U32 R2, RZ, RZ, UR4 ;  /* 0x00000004ff027e24 */ /* 0x000fe4000f8e00ff */
[----:B------:R-:W-:Y:S03]  /*5b40*/  IMAD.U32 R3, RZ, RZ, UR5 ;  /* 0x00000005ff037e24 */ /* 0x000fe6000f8e00ff */
[----:B------:R-:W1:Y:S02]  /*5b50*/  @!UP0 LDCU UR4, c[0x0][0x880] ;  /* 0x00011000ff0487ac */ /* 0x000e640008000800 */
[----:B--2--5:R2:W5:Y:S02]  /*5b60*/  @P3 LDG.E R41, desc[UR8][R2.64] ;  /* 0x0000000802293981 */ /* 0x024564000c1e1900 */
[----:B-12---:R-:W-:Y:S02]  /*5b70*/  @!P3 MOV R41, UR4 ;  /* 0x000000040029bc02 */ /* 0x006fe40008000f00 */
.L_x_91:
[----:B------:R-:W-:Y:S05]  /*5b80*/  @!P4 BRA `(.L_x_92) ;  /* 0x000000000024c947 */ /* 0x000fea0003800000 */
[----:B------:R-:W-:Y:S01]  /*5b90*/  ISETP.NE.U32.AND P3, PT, R76, RZ, PT ;  /* 0x000000ff4c00720c */ /* 0x000fe20003f65070 */
[----:B------:R-:W2:Y:S03]  /*5ba0*/  LDCU.64 UR4, c[0x0][0x358] ;  /* 0x00006b00ff0477ac */ /* 0x000ea60008000a00 */
[----:B------:R-:W-:Y:S11]  /*5bb0*/  ISETP.NE.AND.EX P3, PT, R77, RZ, PT, P3 ;  /* 0x000000ff4d00720c */ /* 0x000ff60003f65330 */
[----:B------:R-:W-:Y:S02]  /*5bc0*/  @!UPT UIADD3 URZ, UPT, UPT, URZ, URZ, URZ ;  /* 0x000000fffffff290 */ /* 0x000fe4000fffe0ff */
[----:B------:R-:W3:Y:S01]  /*5bd0*/  @P3 LDC.64 R2, c[0x0][0x8a8] ;  /* 0x00022a00ff023b82 */ /* 0x000ee20000000a00 */
[----:B-1----:R-:W-:Y:S04]  /*5be0*/  @P3 IMAD R0, R78, UR36, RZ ;  /* 0x000000244e003c24 */ /* 0x002fe8000f8e02ff */
[----:B---3--:R-:W-:Y:S05]  /*5bf0*/  @P3 IMAD.WIDE R2, R0, 0x4, R2 ;  /* 0x0000000400023825 */ /* 0x008fea00078e0202 */
[----:B--2--5:R2:W5:Y:S02]  /*5c00*/  @P3 LDG.E R38, desc[UR4][R2.64] ;  /* 0x0000000402263981 */ /* 0x024564000c1e1900 */
[----:B--2---:R-:W3:Y:S02]  /*5c10*/  @!P3 LDC R38, c[0x0][0x8a0] ;  /* 0x00022800ff26bb82 */ /* 0x004ee40000000800 */
.L_x_92:
[----:B-----5:R-:W-:Y:S01]  /*5c20*/  FSETP.NEU.AND P3, PT, R41, RZ, PT ;  /* 0x000000ff2900720b */ /* 0x020fe20003f6d000 */
[----:B------:R-:W-:Y:S01]  /*5c30*/  ULOP3.LUT UR4, UR54, 0x1, URZ, 0x3c, !UPT ;  /* 0x0000000136047892 */ /* 0x000fe2000f8e3cff */
[----:B------:R-:W-:Y:S01]  /*5c40*/  SEL R5, RZ, 0xffffffff, P2 ;  /* 0xffffffffff057807 */ /* 0x000fe20001000000 */
[----:B------:R-:W-:Y:S01]  /*5c50*/  IMAD.U32 R103, RZ, RZ, UR46 ;  /* 0x0000002eff677e24 */ /* 0x000fe2000f8e00ff */
[----:B------:R-:W-:Y:S01]  /*5c60*/  @P1 LOP3.LUT P2, RZ, R84, 0xff, RZ, 0xc0, !PT ;  /* 0x000000ff54ff1812 */ /* 0x000fe2000784c0ff */
[----:B------:R-:W-:Y:S01]  /*5c70*/  IMAD.SHL.U32 R81, R92, 0x10, RZ ;  /* 0x000000105c517824 */ /* 0x000fe200078e00ff */
[----:B------:R-:W-:Y:S01]  /*5c80*/  @P1 SEL R2, RZ, 0xffffffff, P3 ;  /* 0xffffffffff021807 */ /* 0x000fe20001800000 */
[----:B------:R-:W-:Y:S01]  /*5c90*/  IMAD.U32 R110, RZ, RZ, UR4 ;  /* 0x00000004ff6e7e24 */ /* 0x000fe2000f8e00ff */
[----:B------:R-:W-:Y:S01]  /*5ca0*/  LEA R102, R36, UR47, 0x3 ;  /* 0x0000002f24667c11 */ /* 0x000fe2000f8e18ff */
[----:B------:R-:W-:Y:S01]  /*5cb0*/  IMAD.SHL.U32 R103, R103, 0x2000, RZ ;  /* 0x0000200067677824 */ /* 0x000fe200078e00ff */
[----:B------:R-:W-:Y:S01]  /*5cc0*/  @P0 SEL R2, R5, R2, !P2 ;  /* 0x0000000205020207 */ /* 0x000fe20005000000 */
[----:B------:R-:W-:Y:S01]  /*5cd0*/  IMAD.SHL.U32 R80, R91, 0x10, RZ ;  /* 0x000000105b507824 */ /* 0x000fe200078e00ff */
[----:B------:R-:W-:Y:S01]  /*5ce0*/  SHF.L.U32 R3, R94, 0x1f, RZ ;  /* 0x0000001f5e037819 */ /* 0x000fe200000006ff */
[----:B------:R-:W-:Y:S01]  /*5cf0*/  IMAD.IADD R83, R96, 0x1, R103 ;  /* 0x0000000160537824 */ /* 0x000fe200078e0267 */
[----:B------:R-:W-:Y:S01]  /*5d00*/  @P1 LOP3.LUT R2, R2, 0x1, RZ, 0xc0, !PT ;  /* 0x0000000102021812 */ /* 0x000fe200078ec0ff */
[----:B------:R-:W-:Y:S01]  /*5d10*/  BSSY B1, `(.L_x_93) ;  /* 0x0000039000017945 */ /* 0x000fe20003800000 */
[----:B------:R-:W-:Y:S01]  /*5d20*/  PLOP3.LUT P2, PT, PT, PT, UP1, 0x80, 0x8 ;  /* 0x000000000008781c */ /* 0x000fe20003f4f018 */
[----:B------:R-:W-:Y:S01]  /*5d30*/  IMAD.IADD R82, R83, 0x1, R81 ;  /* 0x0000000153527824 */ /* 0x000fe200078e0251 */
[----:B------:R-:W-:Y:S01]  /*5d40*/  ISETP.NE.U32.OR P5, PT, R2, 0x1, !P1 ;  /* 0x000000010200780c */ /* 0x000fe20004fa5470 */
[----:B------:R-:W-:Y:S01]  /*5d50*/  IMAD.U32 R2, RZ, RZ, UR46 ;  /* 0x0000002eff027e24 */ /* 0x000fe2000f8e00ff */
[----:B------:R-:W-:Y:S01]  /*5d60*/  LOP3.LUT P4, R89, R84, 0xff, RZ, 0xc0, !PT ;  /* 0x000000ff54597812 */ /* 0x000fe2000788c0ff */
[----:B------:R-:W-:Y:S01]  /*5d70*/  IMAD.MOV.U32 R108, RZ, RZ, 0x1 ;  /* 0x00000001ff6c7424 */ /* 0x000fe200078e00ff */
[----:B------:R-:W-:Y:S01]  /*5d80*/  P2R R101, PR, RZ, 0x20 ;  /* 0x00000020ff657803 */ /* 0x000fe20000000000 */
[----:B------:R-:W-:Y:S01]  /*5d90*/  IMAD R39, R36, 0x40, R37 ;  /* 0x0000004024277824 */ /* 0x000fe200078e0225 */
[----:B-1----:R-:W-:Y:S01]  /*5da0*/  LEA R0, R2, UR47, 0x3 ;  /* 0x0000002f02007c11 */ /* 0x002fe2000f8e18ff */
[----:B------:R-:W-:Y:S01]  /*5db0*/  IMAD.U32 R109, RZ, RZ, UR46 ;  /* 0x0000002eff6d7e24 */ /* 0x000fe2000f8e00ff */
[----:B------:R-:W-:Y:S02]  /*5dc0*/  SEL R2, RZ, 0xffffffff, P3 ;  /* 0xffffffffff027807 */ /* 0x000fe40001800000 */
[----:B------:R-:W-:Y:S02]  /*5dd0*/  CS2R R74, SRZ ;  /* 0x00000000004a7805 */ /* 0x000fe4000001ff00 */
[----:B------:R-:W-:Y:S02]  /*5de0*/  CS2R R72, SRZ ;  /* 0x0000000000487805 */ /* 0x000fe4000001ff00 */
[----:B------:R-:W-:Y:S02]  /*5df0*/  CS2R R66, SRZ ;  /* 0x0000000000427805 */ /* 0x000fe4000001ff00 */
[----:B------:R-:W-:Y:S02]  /*5e00*/  @P2 SEL R2, R5, R2, !P4 ;  /* 0x0000000205022207 */ /* 0x000fe40006000000 */
[----:B------:R-:W-:Y:S02]  /*5e10*/  CS2R R64, SRZ ;  /* 0x0000000000407805 */ /* 0x000fe4000001ff00 */
[----:B------:R-:W-:Y:S02]  /*5e20*/  @P5 SHF.L.U32 R7, R110, 0x1f, RZ ;  /* 0x0000001f6e075819 */ /* 0x000fe400000006ff */
[----:B------:R-:W-:Y:S02]  /*5e30*/  CS2R R58, SRZ ;  /* 0x00000000003a7805 */ /* 0x000fe4000001ff00 */
[----:B------:R-:W-:Y:S02]  /*5e40*/  LOP3.LUT R2, R2, 0x1, RZ, 0xc0, !PT ;  /* 0x0000000102027812 */ /* 0x000fe400078ec0ff */
[----:B------:R-:W-:Y:S01]  /*5e50*/  CS2R R56, SRZ ;  /* 0x0000000000387805 */ /* 0x000fe2000001ff00 */
[----:B------:R-:W1:Y:S01]  /*5e60*/  @P5 SYNCS.PHASECHK.TRANS64.TRYWAIT P1, [R0+URZ+0x40], R7 ;  /* 0x00004007000055a7 */ /* 0x000e6200080211ff */
[----:B------:R-:W-:Y:S02]  /*5e70*/  CS2R R50, SRZ ;  /* 0x0000000000327805 */ /* 0x000fe4000001ff00 */
[----:B------:R-:W-:Y:S02]  /*5e80*/  ISETP.NE.U32.AND P2, PT, R2, 0x1, PT ;  /* 0x000000010200780c */ /* 0x000fe40003f45070 */
[----:B------:R-:W-:Y:S01]  /*5e90*/  CS2R R48, SRZ ;  /* 0x0000000000307805 */ /* 0x000fe2000001ff00 */
[----:B------:R-:W-:Y:S01]  /*5ea0*/  IMAD.IADD R47, R83, 0x1, R80 ;  /* 0x00000001532f7824 */ /* 0x000fe200078e0250 */
[----:B------:R-:W-:Y:S01]  /*5eb0*/  P2R R111, PR, RZ, 0x4 ;  /* 0x00000004ff6f7803 */ /* 0x000fe20000000000 */
[----:B------:R-:W-:Y:S01]  /*5ec0*/  IMAD.IADD R46, R95, 0x1, R82 ;  /* 0x000000015f2e7824 */ /* 0x000fe200078e0252 */
[----:B------:R2:W4:Y:S01]  /*5ed0*/  SYNCS.PHASECHK.TRANS64.TRYWAIT P0, [R102+URZ+0xa0], R3 ;  /* 0x0000a003660075a7 */ /* 0x00052200080011ff */
[----:B-1----:R-:W-:Y:S01]  /*5ee0*/  @P5 SEL R108, RZ, 0x1, !P1 ;  /* 0x00000001ff6c5807 */ /* 0x002fe20004800000 */
[----:B--2---:R-:W-:Y:S06]  /*5ef0*/  @!P5 BRA `(.L_x_94) ;  /* 0x000000000068d947 */ /* 0x004fec0003800000 */
[----:B------:R-:W-:Y:S01]  /*5f00*/  ISETP.NE.AND P1, PT, R108, RZ, PT ;  /* 0x000000ff6c00720c */ /* 0x000fe20003f25270 */
[----:B------:R-:W-:Y:S01]  /*5f10*/  BSSY B0, `(.L_x_95) ;  /* 0x000000d000007945 */ /* 0x000fe20003800000 */
[----:B------:R-:W-:Y:S02]  /*5f20*/  CS2R R50, SRZ ;  /* 0x0000000000327805 */ /* 0x000fe4000001ff00 */
[----:B------:R-:W-:Y:S02]  /*5f30*/  CS2R R48, SRZ ;  /* 0x0000000000307805 */ /* 0x000fe4000001ff00 */
[----:B------:R-:W-:Y:S02]  /*5f40*/  CS2R R58, SRZ ;  /* 0x00000000003a7805 */ /* 0x000fe4000001ff00 */
[----:B------:R-:W-:Y:S02]  /*5f50*/  CS2R R56, SRZ ;  /* 0x0000000000387805 */ /* 0x000fe4000001ff00 */
[----:B------:R-:W-:Y:S02]  /*5f60*/  CS2R R66, SRZ ;  /* 0x0000000000427805 */ /* 0x000fe4000001ff00 */
[----:B------:R-:W-:Y:S02]  /*5f70*/  CS2R R64, SRZ ;  /* 0x0000000000407805 */ /* 0x000fe4000001ff00 */
[----:B------:R-:W-:Y:S02]  /*5f80*/  CS2R R74, SRZ ;  /* 0x00000000004a7805 */ /* 0x000fe4000001ff00 */
[----:B------:R-:W-:Y:S01]  /*5f90*/  CS2R R72, SRZ ;  /* 0x0000000000487805 */ /* 0x000fe2000001ff00 */
[----:B------:R-:W-:Y:S06]  /*5fa0*/  @P1 BRA `(.L_x_96) ;  /* 0x00000000000c1947 */ /* 0x000fec0003800000 */
[----:B------:R-:W-:Y:S04]  /*5fb0*/  SHF.L.U32 R5, R110, 0x1f, RZ ;  /* 0x0000001f6e057819 */ /* 0x000fe800000006ff */
[----:B------:R-:W1:Y:S02]  /*5fc0*/  SYNCS.PHASECHK.TRANS64.TRYWAIT P1, [R0+URZ+0x40], R5 ;  /* 0x00004005000075a7 */ /* 0x000e6400080211ff */
[----:B-1----:R-:W-:Y:S05]  /*5fd0*/  @!P1 BRA `(.L_x_97) ;  /* 0x00000024006c9947 */ /* 0x002fea0003800000 */
.L_x_96:
[----:B------:R-:W-:Y:S05]  /*5fe0*/  BSYNC B0 ;  /* 0x0000000000007941 */ /* 0x000fea0003800000 */
.L_x_95:
[----:B------:R-:W-:Y:S01]  /*5ff0*/  ISETP.NE.AND P1, PT, R111, RZ, PT ;  /* 0x000000ff6f00720c */ /* 0x000fe20003f25270 */
[----:B------:R-:W-:Y:S04]  /*6000*/  UIADD3 UR4, UPT, UPT, UR46, 0x1, URZ ;  /* 0x000000012e047890 */ /* 0x000fe8000fffe0ff */
[----:B------:R-:W-:Y:S04]  /*6010*/  UISETP.NE.AND UP0, UPT, UR4, 0x3, UPT ;  /* 0x000000030400788c */ /* 0x000fe8000bf05270 */
[----:B------:R-:W-:Y:S02]  /*6020*/  USEL UR5, URZ, 0x1, UP0 ;  /* 0x00000001ff057887 */ /* 0x000fe40008000000 */
[----:B------:R-:W-:Y:S02]  /*6030*/  USEL UR4, UR4, URZ, UP0 ;  /* 0x000000ff04047287 */ /* 0x000fe40008000000 */
[----:B------:R2:W1:Y:S02]  /*6040*/  @P1 LDS.128 R48, [R83] ;  /* 0x0000000053301984 */ /* 0x0004640000000c00 */
[----:B------:R-:W-:Y:S02]  /*6050*/  LOP3.LUT R110, R110, UR5, RZ, 0x3c, !PT ;  /* 0x000000056e6e7c12 */ /* 0x000fe4000f8e3cff */
[----:B------:R2:W1:Y:S01]  /*6060*/  @P1 LDS.128 R56, [R82+0x10] ;  /* 0x0000100052381984 */ /* 0x0004620000000c00 */
[----:B------:R-:W-:Y:S03]  /*6070*/  IMAD.U32 R109, RZ, RZ, UR4 ;  /* 0x00000004ff6d7e24 */ /* 0x000fe6000f8e00ff */
[----:B------:R2:W1:Y:S04]  /*6080*/  @P1 LDS.128 R64, [R47+0x20] ;  /* 0x000020002f401984 */ /* 0x0004680000000c00 */
[----:B------:R2:W1:Y:S02]  /*6090*/  @P1 LDS.128 R72, [R46+0x10] ;  /* 0x000010002e481984 */ /* 0x0004640000000c00 */
.L_x_94:
[----:B------:R-:W-:Y:S05]  /*60a0*/  BSYNC B1 ;  /* 0x0000000000017941 */ /* 0x000fea0003800000 */
.L_x_93:
[----:B-1----:R-:W-:Y:S04]  /*60b0*/  SHF.R.U32.HI R0, RZ, 0x15, R39 ;  /* 0x00000015ff007819 */ /* 0x002fe80000011627 */
[----:B------:R-:W-:Y:S01]  /*60c0*/  LOP3.LUT P1, RZ, R0, 0x3, R85, 0x48, !PT ;  /* 0x0000000300ff7812 */ /* 0x000fe20007824855 */
[----:B------:R-:W-:Y:S01]  /*60d0*/  @!UPT UIADD3 URZ, UPT, UPT, URZ, URZ, URZ ;  /* 0x000000fffffff290 */ /* 0x000fe2000fffe0ff */
[----:B----4-:R-:W-:Y:S11]  /*60e0*/  @P0 BRA `(.L_x_98) ;  /* 0x0000000000080947 */ /* 0x010ff60003800000 */
[----:B------:R-:W1:Y:S02]  /*60f0*/  SYNCS.PHASECHK.TRANS64.TRYWAIT P0, [R102+URZ+0xa0], R3 ;  /* 0x0000a003660075a7 */ /* 0x000e6400080011ff */
[----:B-1----:R-:W-:Y:S05]  /*6100*/  @!P0 BRA `(.L_x_99) ;  /* 0x0000002400348947 */ /* 0x002fea0003800000 */
.L_x_98:
[----:B------:R-:W-:Y:S05]  /*6110*/  @!P1 BRA `(.L_x_100) ;  /* 0x0000000000409947 */ /* 0x000fea0003800000 */
[----:B------:R-:W4:Y:S01]  /*6120*/  LDCU.64 UR8, c[0x4][0x70] ;  /* 0x01000e00ff0877ac */ /* 0x000f220008000a00 */
[----:B-1----:R-:W-:Y:S01]  /*6130*/  MOV R3, 0x0 ;  /* 0x0000000000037802 */ /* 0x002fe20000000f00 */
[----:B------:R-:W-:Y:S02]  /*6140*/  HFMA2 R12, -RZ, RZ, 0, 5.9604644775390625e-08 ;  /* 0x00000001ff0c7431 */ /* 0x000fe400000001ff */
[----:B------:R-:W-:Y:S02]  /*6150*/  IMAD.MOV.U32 R8, RZ, RZ, 0x192 ;  /* 0x00000192ff087424 */ /* 0x000fe400078e00ff */
[----:B------:R-:W-:Y:S01]  /*6160*/  IMAD.MOV.U32 R13, RZ, RZ, RZ ;  /* 0x000000ffff0d7224 */ /* 0x000fe200078e00ff */
[----:B------:R-:W1:Y:S01]  /*6170*/  LDCU.64 UR6, c[0x4][0x78] ;  /* 0x01000f00ff0677ac */ /* 0x000e620008000a00 */
[----:B------:R-:W2:Y:S01]  /*6180*/  LDC.64 R2, c[0x4][R3] ;  /* 0x0100000003027b82 */ /* 0x000ea20000000a00 */
[----:B------:R-:W5:Y:S01]  /*6190*/  LDCU.64 UR4, c[0x4][0x10] ;  /* 0x01000200ff0477ac */ /* 0x000f620008000a00 */
[----:B----4-:R-:W-:Y:S01]  /*61a0*/  MOV R5, UR9 ;  /* 0x0000000900057c02 */ /* 0x010fe20008000f00 */
[----:B------:R-:W-:Y:S01]  /*61b0*/  IMAD.U32 R4, RZ, RZ, UR8 ;  /* 0x00000008ff047e24 */ /* 0x000fe2000f8e00ff */
[----:B-1----:R-:W-:Y:S01]  /*61c0*/  MOV R7, UR7 ;  /* 0x0000000700077c02 */ /* 0x002fe20008000f00 */
[----:B------:R-:W-:Y:S01]  /*61d0*/  IMAD.U32 R6, RZ, RZ, UR6 ;  /* 0x00000006ff067e24 */ /* 0x000fe2000f8e00ff */
[----:B-----5:R-:W-:Y:S01]  /*61e0*/  MOV R11, UR5 ;  /* 0x00000005000b7c02 */ /* 0x020fe20008000f00 */
[----:B------:R-:W-:Y:S02]  /*61f0*/  IMAD.U32 R10, RZ, RZ, UR4 ;  /* 0x00000004ff0a7e24 */ /* 0x000fe4000f8e00ff */
[----:B------:R-:W-:Y:S07]  /*6200*/  LEPC R20, `(.L_x_100) ;  /* 0x000000001014794e */ /* 0x000fee0000000000 */
[----:B--23--:R-:W-:Y:S05]  /*6210*/  CALL.ABS.NOINC R2 ;  /* 0x0000000002007343 */ /* 0x00cfea0003c00000 */
.L_x_100:
[----:B------:R-:W-:Y:S05]  /*6220*/  WARPSYNC.ALL ;  /* 0x0000000000007948 */ /* 0x000fea0003800000 */
[----:B------:R-:W-:Y:S01]  /*6230*/  R2UR UR4, R39 ;  /* 0x00000000270472ca */ /* 0x000fe200000e0000 */
[--C-:B------:R-:W-:Y:S01]  /*6240*/  HADD2.F32 R40, -RZ, R48.reuse.H0_H0 ;  /* 0x20000030ff287230 */ /* 0x100fe20000004100 */
[----:B------:R-:W-:Y:S01]  /*6250*/  ISETP.NE.AND P0, PT, R97, RZ, PT ;  /* 0x000000ff6100720c */ /* 0x000fe20003f05270 */
[----:B------:R-:W-:Y:S01]  /*6260*/  HADD2.F32 R43, -RZ, R48.H1_H1 ;  /* 0x30000030ff2b7230 */ /* 0x000fe20000004100 */
[----:B------:R-:W-:Y:S01]  /*6270*/  BSSY.RECONVERGENT B0, `(.L_x_101) ;  /* 0x0000085000007945 */ /* 0x000fe20003800200 */
[----:B------:R-:W-:Y:S02]  /*6280*/  HADD2.F32 R42, -RZ, R49.H0_H0 ;  /* 0x20000031ff2a7230 */ /* 0x000fe40000004100 */
[----:B------:R-:W-:Y:S02]  /*6290*/  HADD2.F32 R45, -RZ, R51.H0_H0 ;  /* 0x20000033ff2d7230 */ /* 0x000fe40000004100 */
[----:B------:R-:W-:Y:S04]  /*62a0*/  HADD2.F32 R44, -RZ, R75.H1_H1 ;  /* 0x3000004bff2c7230 */ /* 0x000fe80000004100 */
[----:B------:R-:W3:Y:S02]  /*62b0*/  LDTM.x32 R4, tmem[UR4] ;  /* 0x00000004000479ee */ /* 0x000ee400082c0000 */
[C---:B---3--:R-:W-:Y:S01]  /*62c0*/  FMUL R0, R38.reuse, R4 ;  /* 0x0000000426007220 */ /* 0x048fe20000400000 */
[C---:B------:R-:W-:Y:S01]  /*62d0*/  FMUL R2, R38.reuse, R5 ;  /* 0x0000000526027220 */ /* 0x040fe20000400000 */
[C---:B-1----:R-:W-:Y:S01]  /*62e0*/  FMUL R3, R38.reuse, R6 ;  /* 0x0000000626037220 */ /* 0x042fe20000400000 */
[C---:B------:R-:W-:Y:S01]  /*62f0*/  FMUL R7, R38.reuse, R7 ;  /* 0x0000000726077220 */ /* 0x040fe20000400000 */
[C---:B------:R-:W-:Y:S01]  /*6300*/  FFMA R0, R41.reuse, R40, R0 ;  /* 0x0000002829007223 */ /* 0x040fe20000000000 */
[----:B------:R-:W-:Y:S02]  /*6310*/  HADD2.F32 R40, -RZ, R49.H1_H1 ;  /* 0x30000031ff287230 */ /* 0x000fe40000004100 */
[C---:B------:R-:W-:Y:S01]  /*6320*/  FFMA R2, R41.reuse, R43, R2 ;  /* 0x0000002b29027223 */ /* 0x040fe20000000002 */
[C---:B------:R-:W-:Y:S01]  /*6330*/  FFMA R3, R41.reuse, R42, R3 ;  /* 0x0000002a29037223 */ /* 0x040fe20000000003 */
[--C-:B------:R-:W-:Y:S02]  /*6340*/  HADD2.F32 R43, -RZ, R50.reuse.H0_H0 ;  /* 0x20000032ff2b7230 */ /* 0x100fe40000004100 */
[----:B------:R-:W-:Y:S01]  /*6350*/  FMUL R4, R38, R8 ;  /* 0x0000000826047220 */ /* 0x000fe20000400000 */
[----:B------:R-:W-:Y:S01]  /*6360*/  HADD2.F32 R42, -RZ, R50.H1_H1 ;  /* 0x30000032ff2a7230 */ /* 0x000fe20000004100 */
[----:B------:R-:W-:Y:S01]  /*6370*/  F2FP.F16.F32.PACK_AB R52, R2, R0 ;  /* 0x000000000234723e */ /* 0x000fe200000000ff */
[C---:B------:R-:W-:Y:S01]  /*6380*/  FFMA R7, R41.reuse, R40, R7 ;  /* 0x0000002829077223 */ /* 0x040fe20000000007 */
[----:B------:R-:W-:Y:S01]  /*6390*/  FFMA R4, R41, R43, R4 ;  /* 0x0000002b29047223 */ /* 0x000fe20000000004 */
[C---:B------:R-:W-:Y:S01]  /*63a0*/  FMUL R5, R38.reuse, R9 ;  /* 0x0000000926057220 */ /* 0x040fe20000400000 */
[C---:B------:R-:W-:Y:S01]  /*63b0*/  FMUL R6, R38.reuse, R10 ;  /* 0x0000000a26067220 */ /* 0x040fe20000400000 */
[----:B------:R-:W-:Y:S01]  /*63c0*/  HADD2.F32 R40, -RZ, R51.H1_H1 ;  /* 0x30000033ff287230 */ /* 0x000fe20000004100 */
[----:B------:R-:W-:Y:S01]  /*63d0*/  F2FP.F16.F32.PACK_AB R53, R7, R3 ;  /* 0x000000030735723e */ /* 0x000fe200000000ff */
[C---:B------:R-:W-:Y:S01]  /*63e0*/  FFMA R5, R41.reuse, R42, R5 ;  /* 0x0000002a29057223 */ /* 0x040fe20000000005 */
[----:B------:R-:W-:Y:S01]  /*63f0*/  FFMA R6, R41, R45, R6 ;  /* 0x0000002d29067223 */ /* 0x000fe20000000006 */
[C---:B------:R-:W-:Y:S01]  /*6400*/  FMUL R11, R38.reuse, R11 ;  /* 0x0000000b260b7220 */ /* 0x040fe20000400000 */
[--C-:B------:R-:W-:Y:S02]  /*6410*/  HADD2.F32 R43, -RZ, R56.reuse.H0_H0 ;  /* 0x20000038ff2b7230 */ /* 0x100fe40000004100 */
[C---:B------:R-:W-:Y:S01]  /*6420*/  FMUL R8, R38.reuse, R12 ;  /* 0x0000000c26087220 */ /* 0x040fe20000400000 */
[----:B------:R-:W-:Y:S01]  /*6430*/  F2FP.F16.F32.PACK_AB R54, R5, R4 ;  /* 0x000000040536723e */ /* 0x000fe200000000ff */
[C---:B------:R-:W-:Y:S01]  /*6440*/  FFMA R11, R41.reuse, R40, R11 ;  /* 0x00000028290b7223 */ /* 0x040fe2000000000b */
[----:B------:R-:W-:Y:S02]  /*6450*/  HADD2.F32 R40, -RZ, R56.H1_H1 ;  /* 0x30000038ff287230 */ /* 0x000fe40000004100 */
[----:B------:R-:W-:Y:S01]  /*6460*/  FFMA R8, R41, R43, R8 ;  /* 0x0000002b29087223 */ /* 0x000fe20000000008 */
[C---:B------:R-:W-:Y:S01]  /*6470*/  FMUL R9, R38.reuse, R13 ;  /* 0x0000000d26097220 */ /* 0x040fe20000400000 */
[--C-:B------:R-:W-:Y:S01]  /*6480*/  HADD2.F32 R45, -RZ, R57.reuse.H0_H0 ;  /* 0x20000039ff2d7230 */ /* 0x100fe20000004100 */
[----:B------:R-:W-:Y:S01]  /*6490*/  F2FP.F16.F32.PACK_AB R55, R11, R6 ;  /* 0x000000060b37723e */ /* 0x000fe200000000ff */
[C---:B------:R-:W-:Y:S01]  /*64a0*/  FMUL R10, R38.reuse, R14 ;  /* 0x0000000e260a7220 */ /* 0x040fe20000400000 */
[----:B------:R-:W-:Y:S02]  /*64b0*/  HADD2.F32 R42, -RZ, R57.H1_H1 ;  /* 0x30000039ff2a7230 */ /* 0x000fe40000004100 */
[C---:B------:R-:W-:Y:S01]  /*64c0*/  FFMA R9, R41.reuse, R40, R9 ;  /* 0x0000002829097223 */ /* 0x040fe20000000009 */
[C---:B------:R-:W-:Y:S01]  /*64d0*/  FMUL R15, R38.reuse, R15 ;  /* 0x0000000f260f7220 */ /* 0x040fe20000400000 */
[----:B------:R1:W-:Y:S01]  /*64e0*/  STS.128 [R83], R52 ;  /* 0x0000003453007388 */ /* 0x0003e20000000c00 */
[----:B------:R-:W-:Y:S01]  /*64f0*/  FFMA R10, R41, R45, R10 ;  /* 0x0000002d290a7223 */ /* 0x000fe2000000000a */
[--C-:B------:R-:W-:Y:S01]  /*6500*/  HADD2.F32 R40, -RZ, R58.reuse.H0_H0 ;  /* 0x2000003aff287230 */ /* 0x100fe20000004100 */
[----:B------:R-:W-:Y:S01]  /*6510*/  F2FP.F16.F32.PACK_AB R60, R9, R8 ;  /* 0x00000008093c723e */ /* 0x000fe200000000ff */
[----:B------:R-:W-:Y:S01]  /*6520*/  FFMA R15, R41, R42, R15 ;  /* 0x0000002a290f7223 */ /* 0x000fe2000000000f */
[C---:B------:R-:W-:Y:S01]  /*6530*/  FMUL R12, R38.reuse, R16 ;  /* 0x00000010260c7220 */ /* 0x040fe20000400000 */
[----:B------:R-:W-:Y:S02]  /*6540*/  HADD2.F32 R42, -RZ, R58.H1_H1 ;  /* 0x3000003aff2a7230 */ /* 0x000fe40000004100 */
[C---:B------:R-:W-:Y:S01]  /*6550*/  FMUL R13, R38.reuse, R17 ;  /* 0x00000011260d7220 */ /* 0x040fe20000400000 */
[--C-:B------:R-:W-:Y:S01]  /*6560*/  HADD2.F32 R43, -RZ, R59.reuse.H0_H0 ;  /* 0x2000003bff2b7230 */ /* 0x100fe20000004100 */
[----:B------:R-:W-:Y:S01]  /*6570*/  F2FP.F16.F32.PACK_AB R61, R15, R10 ;  /* 0x0000000a0f3d723e */ /* 0x000fe200000000ff */
[C---:B------:R-:W-:Y:S01]  /*6580*/  FFMA R12, R41.reuse, R40, R12 ;  /* 0x00000028290c7223 */ /* 0x040fe2000000000c */
[C---:B------:R-:W-:Y:S01]  /*6590*/  FFMA R13, R41.reuse, R42, R13 ;  /* 0x0000002a290d7223 */ /* 0x040fe2000000000d */
[C---:B------:R-:W-:Y:S01]  /*65a0*/  FMUL R14, R38.reuse, R18 ;  /* 0x00000012260e7220 */ /* 0x040fe20000400000 */
[----:B------:R-:W-:Y:S02]  /*65b0*/  HADD2.F32 R40, -RZ, R59.H1_H1 ;  /* 0x3000003bff287230 */ /* 0x000fe40000004100 */
[C---:B------:R-:W-:Y:S01]  /*65c0*/  FMUL R19, R38.reuse, R19 ;  /* 0x0000001326137220 */ /* 0x040fe20000400000 */
[C---:B------:R-:W-:Y:S01]  /*65d0*/  FMUL R16, R38.reuse, R20 ;  /* 0x0000001426107220 */ /* 0x040fe20000400000 */
[C---:B------:R-:W-:Y:S01]  /*65e0*/  FFMA R14, R41.reuse, R43, R14 ;  /* 0x0000002b290e7223 */ /* 0x040fe2000000000e */
[--C-:B------:R-:W-:Y:S02]  /*65f0*/  HADD2.F32 R43, -RZ, R64.reuse.H0_H0 ;  /* 0x20000040ff2b7230 */ /* 0x100fe40000004100 */
[C---:B------:R-:W-:Y:S01]  /*6600*/  FFMA R19, R41.reuse, R40, R19 ;  /* 0x0000002829137223 */ /* 0x040fe20000000013 */
[----:B------:R-:W-:Y:S02]  /*6610*/  HADD2.F32 R42, -RZ, R64.H1_H1 ;  /* 0x30000040ff2a7230 */ /* 0x000fe40000004100 */
[C---:B------:R-:W-:Y:S01]  /*6620*/  FMUL R17, R38.reuse, R21 ;  /* 0x0000001526117220 */ /* 0x040fe20000400000 */
[--C-:B------:R-:W-:Y:S02]  /*6630*/  HADD2.F32 R45, -RZ, R65.reuse.H0_H0 ;  /* 0x20000041ff2d7230 */ /* 0x100fe40000004100 */
[C---:B------:R-:W-:Y:S01]  /*6640*/  FMUL R18, R38.reuse, R22 ;  /* 0x0000001626127220 */ /* 0x040fe20000400000 */
[----:B------:R-:W-:Y:S02]  /*6650*/  HADD2.F32 R40, -RZ, R65.H1_H1 ;  /* 0x30000041ff287230 */ /* 0x000fe40000004100 */
[C---:B------:R-:W-:Y:S01]  /*6660*/  FMUL R23, R38.reuse, R23 ;  /* 0x0000001726177220 */ /* 0x040fe20000400000 */
[C---:B------:R-:W-:Y:S01]  /*6670*/  FFMA R16, R41.reuse, R43, R16 ;  /* 0x0000002b29107223 */ /* 0x040fe20000000010 */
[C---:B------:R-:W-:Y:S01]  /*6680*/  FFMA R17, R41.reuse, R42, R17 ;  /* 0x0000002a29117223 */ /* 0x040fe20000000011 */
[C---:B------:R-:W-:Y:S01]  /*6690*/  FFMA R18, R41.reuse, R45, R18 ;  /* 0x0000002d29127223 */ /* 0x040fe20000000012 */
[C---:B------:R-:W-:Y:S01]  /*66a0*/  FFMA R23, R41.reuse, R40, R23 ;  /* 0x0000002829177223 */ /* 0x040fe20000000017 */
[--C-:B------:R-:W-:Y:S02]  /*66b0*/  HADD2.F32 R43, -RZ, R66.reuse.H0_H0 ;  /* 0x20000042ff2b7230 */ /* 0x100fe40000004100 */
[C---:B------:R-:W-:Y:S01]  /*66c0*/  FMUL R20, R38.reuse, R24 ;  /* 0x0000001826147220 */ /* 0x040fe20000400000 */
        /* <DEDUP_REMOVED lines=9> */
[----:B------:R-:W-:Y:S01]  /*6760*/  FFMA R27, R41, R42, R27 ;  /* 0x0000002a291b7223 */ /* 0x000fe2000000001b */
[--C-:B------:R-:W-:Y:S02]  /*6770*/  HADD2.F32 R40, -RZ, R72.reuse.H0_H0 ;  /* 0x20000048ff287230 */ /* 0x100fe40000004100 */
[C---:B------:R-:W-:Y:S01]  /*6780*/  FMUL R24, R38.reuse, R28 ;  /* 0x0000001c26187220 */ /* 0x040fe20000400000 */
[----:B------:R-:W-:Y:S02]  /*6790*/  HADD2.F32 R42, -RZ, R72.H1_H1 ;  /* 0x30000048ff2a7230 */ /* 0x000fe40000004100 */
[C---:B------:R-:W-:Y:S01]  /*67a0*/  FMUL R25, R38.reuse, R29 ;  /* 0x0000001d26197220 */ /* 0x040fe20000400000 */
[--C-:B------:R-:W-:Y:S02]  /*67b0*/  HADD2.F32 R43, -RZ, R73.reuse.H0_H0 ;  /* 0x20000049ff2b7230 */ /* 0x100fe40000004100 */
[C---:B------:R-:W-:Y:S01]  /*67c0*/  FMUL R26, R38.reuse, R30 ;  /* 0x0000001e261a7220 */ /* 0x040fe20000400000 */
[----:B------:R-:W-:Y:S01]  /*67d0*/  F2FP.F16.F32.PACK_AB R62, R13, R12 ;  /* 0x0000000c0d3e723e */ /* 0x000fe200000000ff */
[----:B------:R-:W-:Y:S01]  /*67e0*/  FFMA R24, R41, R40, R24 ;  /* 0x0000002829187223 */ /* 0x000fe20000000018 */
[----:B------:R-:W-:Y:S01]  /*67f0*/  F2FP.F16.F32.PACK_AB R63, R19, R14 ;  /* 0x0000000e133f723e */ /* 0x000fe200000000ff */
[C---:B------:R-:W-:Y:S01]  /*6800*/  FFMA R25, R41.reuse, R42, R25 ;  /* 0x0000002a29197223 */ /* 0x040fe20000000019 */
[C---:B------:R-:W-:Y:S01]  /*6810*/  FFMA R26, R41.reuse, R43, R26 ;  /* 0x0000002b291a7223 */ /* 0x040fe2000000001a */
[----:B------:R-:W-:Y:S02]  /*6820*/  HADD2.F32 R40, -RZ, R73.H1_H1 ;  /* 0x30000049ff287230 */ /* 0x000fe40000004100 */
[C---:B------:R-:W-:Y:S01]  /*6830*/  FMUL R31, R38.reuse, R31 ;  /* 0x0000001f261f7220 */ /* 0x040fe20000400000 */
[----:B------:R1:W-:Y:S01]  /*6840*/  STS.128 [R82+0x10], R60 ;  /* 0x0000103c52007388 */ /* 0x0003e20000000c00 */
[--C-:B------:R-:W-:Y:S02]  /*6850*/  HADD2.F32 R43, -RZ, R74.reuse.H0_H0 ;  /* 0x2000004aff2b7230 */ /* 0x100fe40000004100 */
[C---:B------:R-:W-:Y:S01]  /*6860*/  FMUL R28, R38.reuse, R32 ;  /* 0x00000020261c7220 */ /* 0x040fe20000400000 */
[----:B------:R-:W-:Y:S02]  /*6870*/  HADD2.F32 R42, -RZ, R74.H1_H1 ;  /* 0x3000004aff2a7230 */ /* 0x000fe40000004100 */
[C---:B------:R-:W-:Y:S01]  /*6880*/  FMUL R29, R38.reuse, R33 ;  /* 0x00000021261d7220 */ /* 0x040fe20000400000 */
[----:B------:R-:W-:Y:S02]  /*6890*/  HADD2.F32 R45, -RZ, R75.H0_H0 ;  /* 0x2000004bff2d7230 */ /* 0x000fe40000004100 */
[C---:B------:R-:W-:Y:S01]  /*68a0*/  FMUL R30, R38.reuse, R34 ;  /* 0x00000022261e7220 */ /* 0x040fe20000400000 */
[----:B------:R-:W-:Y:S01]  /*68b0*/  FFMA R31, R41, R40, R31 ;  /* 0x00000028291f7223 */ /* 0x000fe2000000001f */
[----:B------:R-:W-:Y:S01]  /*68c0*/  FMUL R35, R38, R35 ;  /* 0x0000002326237220 */ /* 0x000fe20000400000 */
[----:B------:R-:W-:Y:S01]  /*68d0*/  F2FP.F16.F32.PACK_AB R68, R17, R16 ;  /* 0x000000101144723e */ /* 0x000fe200000000ff */
[----:B------:R-:W-:Y:S01]  /*68e0*/  FFMA R28, R41, R43, R28 ;  /* 0x0000002b291c7223 */ /* 0x000fe2000000001c */
[----:B------:R-:W-:Y:S01]  /*68f0*/  F2FP.F16.F32.PACK_AB R69, R23, R18 ;  /* 0x000000121745723e */ /* 0x000fe200000000ff */
[----:B------:R-:W-:Y:S01]  /*6900*/  FFMA R29, R41, R42, R29 ;  /* 0x0000002a291d7223 */ /* 0x000fe2000000001d */
[----:B------:R-:W-:Y:S01]  /*6910*/  F2FP.F16.F32.PACK_AB R70, R21, R20 ;  /* 0x000000141546723e */ /* 0x000fe200000000ff */
[----:B------:R-:W-:Y:S01]  /*6920*/  FFMA R30, R41, R45, R30 ;  /* 0x0000002d291e7223 */ /* 0x000fe2000000001e */
[----:B------:R-:W-:Y:S01]  /*6930*/  F2FP.F16.F32.PACK_AB R71, R27, R22 ;  /* 0x000000161b47723e */ /* 0x000fe200000000ff */
[----:B------:R-:W-:Y:S01]  /*6940*/  FFMA R35, R41, R44, R35 ;  /* 0x0000002c29237223 */ /* 0x000fe20000000023 */
[----:B------:R-:W-:Y:S02]  /*6950*/  F2FP.F16.F32.PACK_AB R104, R25, R24 ;  /* 0x000000181968723e */ /* 0x000fe400000000ff */
[----:B------:R-:W-:Y:S01]  /*6960*/  F2FP.F16.F32.PACK_AB R105, R31, R26 ;  /* 0x0000001a1f69723e */ /* 0x000fe200000000ff */
[----:B------:R1:W-:Y:S01]  /*6970*/  STS.128 [R47+0x20], R68 ;  /* 0x000020442f007388 */ /* 0x0003e20000000c00 */
[----:B------:R-:W-:Y:S02]  /*6980*/  F2FP.F16.F32.PACK_AB R106, R29, R28 ;  /* 0x0000001c1d6a723e */ /* 0x000fe400000000ff */
[----:B------:R-:W-:Y:S05]  /*6990*/  F2FP.F16.F32.PACK_AB R107, R35, R30 ;  /* 0x0000001e236b723e */ /* 0x000fea00000000ff */
[----:B------:R1:W-:Y:S01]  /*69a0*/  STS.128 [R46+0x10], R104 ;  /* 0x000010682e007388 */ /* 0x0003e20000000c00 */
[----:B------:R-:W-:Y:S01]  /*69b0*/  @!PT LDS RZ, [RZ] ;  /* 0x00000000fffff984 */ /* 0x000fe20000000800 */
[----:B------:R-:W-:Y:S01]  /*69c0*/  @!PT LDS RZ, [RZ] ;  /* 0x00000000fffff984 */ /* 0x000fe20000000800 */
[----:B------:R-:W-:Y:S01]  /*69d0*/  @!PT LDS RZ, [RZ] ;  /* 0x00000000fffff984 */ /* 0x000fe20000000800 */
[----:B------:R-:W-:Y:S01]  /*69e0*/  @!PT LDS RZ, [RZ] ;  /* 0x00000000fffff984 */ /* 0x000fe20000000800 */
[----:B------:R3:W-:Y:S07]  /*69f0*/  MEMBAR.ALL.CTA ;  /* 0x0000000000007992 */ /* 0x0007ee0000008000 */
[----:B---3--:R-:W3:Y:S02]  /*6a00*/  FENCE.VIEW.ASYNC.S ;  /* 0x00000000000073c6 */ /* 0x008ee40000000000 */
[----:B---3--:R-:W-:Y:S06]  /*6a10*/  BAR.SYNC.DEFER_BLOCKING 0x1, 0x80 ;  /* 0x0042000000007b1d */ /* 0x008fec0000010000 */
[----:B------:R-:W-:Y:S05]  /*6a20*/  @P0 BRA `(.L_x_102) ;  /* 0x0000000000240947 */ /* 0x000fea0003800000 */
[----:B------:R-:W3:Y:S01]  /*6a30*/  LDCU.64 UR6, c[0x0][0x348] ;  /* 0x00006900ff0677ac */ /* 0x000ee20008000a00 */
[----:B------:R-:W-:Y:S01]  /*6a40*/  R2UR UR5, R103 ;  /* 0x00000000670572ca */ /* 0x000fe200000e0000 */
[----:B------:R-:W-:Y:S11]  /*6a50*/  UMOV UR51, UR36 ;  /* 0x0000002400337c82 */ /* 0x000ff60008000000 */
[----:B------:R-:W-:Y:S01]  /*6a60*/  @!UPT UIADD3 URZ, UPT, UPT, URZ, URZ, URZ ;  /* 0x000000fffffff290 */ /* 0x000fe2000fffe0ff */
[----:B------:R-:W-:Y:S02]  /*6a70*/  UIADD3 UR48, UPT, UPT, UR47, 0x200, UR5 ;  /* 0x000002002f307890 */ /* 0x000fe4000fffe005 */
[----:B---3--:R-:W-:Y:S04]  /*6a80*/  UIADD3 UR4, UP0, UPT, UR6, 0x680, URZ ;  /* 0x0000068006047890 */ /* 0x008fe8000ff1e0ff */
[----:B------:R-:W-:Y:S09]  /*6a90*/  UIADD3.X UR5, UPT, UPT, URZ, UR7, URZ, UP0, !UPT ;  /* 0x00000007ff057290 */ /* 0x000ff200087fe4ff */
[----:B------:R3:W-:Y:S02]  /*6aa0*/  UTMASTG.3D [UR48], [UR4] ;  /* 0x00000030040073b5 */ /* 0x0007e40008010000 */
[----:B---3--:R0:W-:Y:S02]  /*6ab0*/  UTMACMDFLUSH ;  /* 0x00000000000079b7 */ /* 0x0081e40000000000 */
.L_x_102:
[----:B------:R-:W-:Y:S05]  /*6ac0*/  BSYNC.RECONVERGENT B0 ;  /* 0x0000000000007941 */ /* 0x000fea0003800200 */
.L_x_101:
[----:B------:R-:W-:Y:S01]  /*6ad0*/  UIADD3 UR44, UPT, UPT, UR46, 0x1, URZ ;  /* 0x000000012e2c7890 */ /* 0x000fe2000fffe0ff */
[----:B------:R-:W-:Y:S03]  /*6ae0*/  BSSY.RECONVERGENT B0, `(.L_x_103) ;  /* 0x0000005000007945 */ /* 0x000fe60003800200 */
[----:B------:R-:W-:Y:S04]  /*6af0*/  UISETP.NE.AND UP0, UPT, UR44, 0x3, UPT ;  /* 0x000000032c00788c */ /* 0x000fe8000bf05270 */
[----:B------:R-:W-:Y:S01]  /*6b00*/  USEL UR45, UR44, URZ, UP0 ;  /* 0x000000ff2c2d7287 */ /* 0x000fe20008000000 */
[----:B------:R-:W-:Y:S11]  /*6b10*/  @P0 BRA `(.L_x_104) ;  /* 0x0000000000040947 */ /* 0x000ff60003800000 */
[----:B------:R-:W-:Y:S04]  /*6b20*/  DEPBAR.LE SB0, 0x1 ;  /* 0x000080400000791a */ /* 0x000fe80000000000 */
.L_x_104:
[----:B------:R-:W-:Y:S05]  /*6b30*/  BSYNC.RECONVERGENT B0 ;  /* 0x0000000000007941 */ /* 0x000fea0003800200 */
.L_x_103:
[----:B------:R-:W-:Y:S01]  /*6b40*/  BAR.SYNC.DEFER_BLOCKING 0x1, 0x80 ;  /* 0x0042000000007b1d */ /* 0x000fe20000010000 */
[----:B------:R-:W-:Y:S01]  /*6b50*/  ISETP.NE.AND P1, PT, R101, RZ, PT ;  /* 0x000000ff6500720c */ /* 0x000fe20003f25270 */
[----:B------:R-:W-:Y:S01]  /*6b60*/  UISETP.NE.AND UP0, UPT, UR53, URZ, UPT ;  /* 0x000000ff3500728c */ /* 0x000fe2000bf05270 */
[----:B------:R-:W-:Y:S11]  /*6b70*/  LEA R3, R109, UR47, 0x3 ;  /* 0x0000002f6d037c11 */ /* 0x000ff6000f8e18ff */
[----:B------:R-:W-:Y:S01]  /*6b80*/  @P1 SHF.L.U32 R4, R110, 0x1f, RZ ;  /* 0x0000001f6e041819 */ /* 0x000fe200000006ff */
[----:B------:R-:W-:Y:S06]  /*6b90*/  BRA.U !UP0, `(.L_x_105) ;  /* 0x0000000108247547 */ /* 0x000fec000b800000 */
[----:B------:R-:W3:Y:S01]  /*6ba0*/  S2R R0, SR_CgaCtaId ;  /* 0x0000000000007919 */ /* 0x000ee20000008800 */
[----:B------:R-:W-:Y:S01]  /*6bb0*/  IMAD.U32 R2, RZ, RZ, UR52 ;  /* 0x00000034ff027e24 */ /* 0x000fe2000f8e00ff */
[----:B------:R-:W-:Y:S04]  /*6bc0*/  UIADD3 UR4, UPT, UPT, UR52, 0x1, URZ ;  /* 0x0000000134047890 */ /* 0x000fe8000fffe0ff */
[----:B------:R-:W-:Y:S01]  /*6bd0*/  @P1 LEA R2, R2, UR47, 0x3 ;  /* 0x0000002f02021c11 */ /* 0x000fe2000f8e18ff */
[----:B------:R-:W-:Y:S04]  /*6be0*/  UISETP.NE.AND UP0, UPT, UR4, 0x3, UPT ;  /* 0x000000030400788c */ /* 0x000fe8000bf05270 */
[----:B------:R-:W-:Y:S01]  /*6bf0*/  @P1 VIADD R5, R2, 0x58 ;  /* 0x0000005802051836 */ /* 0x000fe20000000000 */
[----:B------:R-:W-:Y:S04]  /*6c00*/  USEL UR52, UR4, URZ, UP0 ;  /* 0x000000ff04347287 */ /* 0x000fe80008000000 */
[----:B---3--:R-:W-:Y:S04]  /*6c10*/  @P1 PRMT R0, R0, 0x654, R5 ;  /* 0x0000065400001816 */ /* 0x008fe80000000005 */
[----:B------:R3:W-:Y:S04]  /*6c20*/  @P1 SYNCS.ARRIVE.TRANS64.RED.A1T0 RZ, [R0+URZ], RZ ;  /* 0x000000ff00ff19a7 */ /* 0x0007e800081004ff */
.L_x_105:
[----:B------:R-:W4:Y:S01]  /*6c30*/  @P1 SYNCS.PHASECHK.TRANS64.TRYWAIT P0, [R3+URZ+0x40], R4 ;  /* 0x00004004030015a7 */ /* 0x000f2200080011ff */
[----:B------:R-:W-:Y:S01]  /*6c40*/  BSSY B1, `(.L_x_106) ;  /* 0x0000015000017945 */ /* 0x000fe20003800000 */
[----:B----4-:R-:W-:Y:S03]  /*6c50*/  @P1 SEL R108, RZ, 0x1, !P0 ;  /* 0x00000001ff6c1807 */ /* 0x010fe60004000000 */
[----:B------:R-:W-:Y:S05]  /*6c60*/  @!P1 BRA `(.L_x_107) ;  /* 0x0000000000489947 */ /* 0x000fea0003800000 */
[----:B------:R-:W-:Y:S01]  /*6c70*/  ISETP.NE.AND P1, PT, R111, RZ, PT ;  /* 0x000000ff6f00720c */ /* 0x000fe20003f25270 */
[----:B------:R-:W-:Y:S01]  /*6c80*/  BSSY B0, `(.L_x_108) ;  /* 0x000000a000007945 */ /* 0x000fe20003800000 */
[----:B------:R-:W-:Y:S11]  /*6c90*/  ISETP.NE.AND P0, PT, R108, RZ, PT ;  /* 0x000000ff6c00720c */ /* 0x000ff60003f05270 */
[----:B------:R-:W-:Y:S04]  /*6ca0*/  @P1 IMAD R109, R109, 0x2000, R96 ;  /* 0x000020006d6d1824 */ /* 0x000fe800078e0260 */
[----:B------:R-:W-:Y:S01]  /*6cb0*/  @P1 IMAD.IADD R4, R81, 0x1, R109 ;  /* 0x0000000151041824 */ /* 0x000fe200078e026d */
[----:B------:R-:W-:Y:S03]  /*6cc0*/  @P1 IADD3 R2, PT, PT, R80, R109, RZ ;  /* 0x0000006d50021210 */ /* 0x000fe60007ffe0ff */
[----:B---3--:R-:W-:Y:S01]  /*6cd0*/  @P1 IMAD.IADD R0, R95, 0x1, R4 ;  /* 0x000000015f001824 */ /* 0x008fe200078e0204 */
[----:B------:R-:W-:Y:S06]  /*6ce0*/  @P0 BRA `(.L_x_109) ;  /* 0x00000000000c0947 */ /* 0x000fec0003800000 */
[----:B------:R-:W-:Y:S04]  /*6cf0*/  SHF.L.U32 R110, R110, 0x1f, RZ ;  /* 0x0000001f6e6e7819 */ /* 0x000fe800000006ff */
[----:B------:R-:W3:Y:S02]  /*6d00*/  SYNCS.PHASECHK.TRANS64.TRYWAIT P0, [R3+URZ+0x40], R110 ;  /* 0x0000406e030075a7 */ /* 0x000ee400080011ff */
[----:B---3--:R-:W-:Y:S05]  /*6d10*/  @!P0 BRA `(.L_x_110) ;  /* 0x0000001800448947 */ /* 0x008fea0003800000 */
.L_x_109:
[----:B------:R-:W-:Y:S05]  /*6d20*/  BSYNC B0 ;  /* 0x0000000000007941 */ /* 0x000fea0003800000 */
.L_x_108:
[----:B------:R-:W-:Y:S11]  /*6d30*/  ISETP.NE.AND P0, PT, R111, RZ, PT ;  /* 0x000000ff6f00720c */ /* 0x000ff60003f05270 */
[----:B------:R-:W-:Y:S02]  /*6d40*/  @!UPT UIADD3 URZ, UPT, UPT, URZ, URZ, URZ ;  /* 0x000000fffffff290 */ /* 0x000fe4000fffe0ff */
[----:B------:R4:W1:Y:S04]  /*6d50*/  @P0 LDS.128 R48, [R109] ;  /* 0x000000006d300984 */ /* 0x0008680000000c00 */
[----:B------:R4:W1:Y:S04]  /*6d60*/  @P0 LDS.128 R64, [R2+0x20] ;  /* 0x0000200002400984 */ /* 0x0008680000000c00 */
[----:B------:R4:W1:Y:S04]  /*6d70*/  @P0 LDS.128 R56, [R4+0x10] ;  /* 0x0000100004380984 */ /* 0x0008680000000c00 */
[----:B------:R4:W1:Y:S02]  /*6d80*/  @P0 LDS.128 R72, [R0+0x10] ;  /* 0x0000100000480984 */ /* 0x0008640000000c00 */
.L_x_107:
[----:B------:R-:W-:Y:S05]  /*6d90*/  BSYNC B1 ;  /* 0x0000000000017941 */ /* 0x000fea0003800000 */
.L_x_106:
[----:B---34-:R-:W-:Y:S05]  /*6da0*/  VIADD R0, R39, 0x20 ;  /* 0x0000002027007836 */ /* 0x018fea0000000000 */
[----:B------:R-:W-:Y:S04]  /*6db0*/  SHF.R.U32.HI R0, RZ, 0x15, R0 ;  /* 0x00000015ff007819 */ /* 0x000fe80000011600 */
[----:B------:R-:W-:Y:S11]  /*6dc0*/  LOP3.LUT P0, RZ, R0, 0x3, R85, 0x48, !PT ;  /* 0x0000000300ff7812 */ /* 0x000ff60007804855 */
[----:B------:R-:W-:Y:S02]  /*6dd0*/  @!UPT UIADD3 URZ, UPT, UPT, URZ, URZ, URZ ;  /* 0x000000fffffff290 */ /* 0x000fe4000fffe0ff */
[----:B------:R-:W-:Y:S05]  /*6de0*/  @!P0 BRA `(.L_x_111) ;  /* 0x0000000000408947 */ /* 0x000fea0003800000 */
[----:B------:R-:W3:Y:S01]  /*6df0*/  LDCU.64 UR8, c[0x4][0x70] ;  /* 0x01000e00ff0877ac */ /* 0x000ee20008000a00 */
[----:B------:R-:W-:Y:S01]  /*6e00*/  MOV R3, 0x0 ;  /* 0x0000000000037802 */ /* 0x000fe20000000f00 */
[----:B------:R-:W-:Y:S02]  /*6e10*/  HFMA2 R12, -RZ, RZ, 0, 5.9604644775390625e-08 ;  /* 0x00000001ff0c7431 */ /* 0x000fe400000001ff */
[----:B------:R-:W-:Y:S02]  /*6e20*/  IMAD.MOV.U32 R8, RZ, RZ, 0x192 ;  /* 0x00000192ff087424 */ /* 0x000fe400078e00ff */
[----:B------:R-:W-:Y:S01]  /*6e30*/  IMAD.MOV.U32 R13, RZ, RZ, RZ ;  /* 0x000000ffff0d7224 */ /* 0x000fe200078e00ff */
[----:B------:R-:W4:Y:S01]  /*6e40*/  LDCU.64 UR6, c[0x4][0x78] ;  /* 0x01000f00ff0677ac */ /* 0x000f220008000a00 */
[----:B------:R-:W1:Y:S01]  /*6e50*/  LDC.64 R2, c[0x4][R3] ;  /* 0x0100000003027b82 */ /* 0x000e620000000a00 */
[----:B------:R-:W5:Y:S01]  /*6e60*/  LDCU.64 UR4, c[0x4][0x10] ;  /* 0x01000200ff0477ac */ /* 0x000f620008000a00 */
[----:B---3--:R-:W-:Y:S01]  /*6e70*/  MOV R5, UR9 ;  /* 0x0000000900057c02 */ /* 0x008fe20008000f00 */
[----:B------:R-:W-:Y:S01]  /*6e80*/  IMAD.U32 R4, RZ, RZ, UR8 ;  /* 0x00000008ff047e24 */ /* 0x000fe2000f8e00ff */
[----:B----4-:R-:W-:Y:S01]  /*6e90*/  MOV R7, UR7 ;  /* 0x0000000700077c02 */ /* 0x010fe20008000f00 */
[----:B------:R-:W-:Y:S01]  /*6ea0*/  IMAD.U32 R6, RZ, RZ, UR6 ;  /* 0x00000006ff067e24 */ /* 0x000fe2000f8e00ff */
[----:B-----5:R-:W-:Y:S01]  /*6eb0*/  MOV R11, UR5 ;  /* 0x00000005000b7c02 */ /* 0x020fe20008000f00 */
[----:B------:R-:W-:Y:S02]  /*6ec0*/  IMAD.U32 R10, RZ, RZ, UR4 ;  /* 0x00000004ff0a7e24 */ /* 0x000fe4000f8e00ff */
[----:B------:R-:W-:Y:S07]  /*6ed0*/  LEPC R20, `(.L_x_111) ;  /* 0x000000001014794e */ /* 0x000fee0000000000 */
[----:B-12---:R-:W-:Y:S05]  /*6ee0*/  CALL.ABS.NOINC R2 ;  /* 0x0000000002007343 */ /* 0x006fea0003c00000 */
.L_x_111:
[----:B------:R-:W-:Y:S01]  /*6ef0*/  ISETP.NE.AND P0, PT, R97, RZ, PT ;  /* 0x000000ff6100720c */ /* 0x000fe20003f05270 */
[----:B------:R-:W-:Y:S05]  /*6f00*/  WARPSYNC.ALL ;  /* 0x0000000000007948 */ /* 0x000fea0003800000 */
[----:B------:R-:W-:Y:S01]  /*6f10*/  R2UR UR4, R39 ;  /* 0x00000000270472ca */ /* 0x000fe200000e0000 */
[----:B------:R-:W3:Y:S01]  /*6f20*/  S2UR UR6, SR_CgaCtaId ;  /* 0x00000000000679c3 */ /* 0x000ee20000008800 */
[----:B------:R-:W-:Y:S01]  /*6f30*/  R2UR UR5, R102 ;  /* 0x00000000660572ca */ /* 0x000fe200000e0000 */
[--C-:B-1----:R-:W-:Y:S01]  /*6f40*/  HADD2.F32 R40, -RZ, R48.reuse.H0_H0 ;  /* 0x20000030ff287230 */ /* 0x102fe20000004100 */
[----:B------:R-:W-:Y:S01]  /*6f50*/  BSSY.RECONVERGENT B0, `(.L_x_112) ;  /* 0x000008f000007945 */ /* 0x000fe20003800200 */
[----:B------:R-:W-:Y:S02]  /*6f60*/  HADD2.F32 R42, -RZ, R48.H1_H1 ;  /* 0x30000030ff2a7230 */ /* 0x000fe40000004100 */
[--C-:B------:R-:W-:Y:S02]  /*6f70*/  HADD2.F32 R43, -RZ, R49.reuse.H0_H0 ;  /* 0x20000031ff2b7230 */ /* 0x100fe40000004100 */
[----:B------:R-:W-:Y:S02]  /*6f80*/  HADD2.F32 R44, -RZ, R49.H1_H1 ;  /* 0x30000031ff2c7230 */ /* 0x000fe40000004100 */
[--C-:B------:R-:W-:Y:S02]  /*6f90*/  HADD2.F32 R45, -RZ, R50.reuse.H0_H0 ;  /* 0x20000032ff2d7230 */ /* 0x100fe40000004100 */
[----:B------:R-:W1:Y:S01]  /*6fa0*/  LDTM.x32 R4, tmem[UR4+0x20] ;  /* 0x00002004000479ee */ /* 0x000e6200082c0000 */
[----:B------:R-:W-:Y:S01]  /*6fb0*/  NOP ;  /* 0x0000000000007918 */ /* 0x000fe20000000000 */
[----:B------:R-:W-:Y:S01]  /*6fc0*/  USHF.L.U32 UR4, UR45, 0xd, URZ ;  /* 0x0000000d2d047899 */ /* 0x000fe200080006ff */
[----:B--2---:R-:W-:Y:S01]  /*6fd0*/  HADD2.F32 R46, -RZ, R50.H1_H1 ;  /* 0x30000032ff2e7230 */ /* 0x004fe20000004100 */
[----:B------:R-:W-:Y:S01]  /*6fe0*/  UIADD3 UR5, UPT, UPT, UR5, 0xc0, URZ ;  /* 0x000000c005057890 */ /* 0x000fe2000fffe0ff */
[--C-:B------:R-:W-:Y:S02]  /*6ff0*/  HADD2.F32 R47, -RZ, R51.reuse.H0_H0 ;  /* 0x20000033ff2f7230 */ /* 0x100fe40000004100 */
[----:B------:R-:W-:Y:S01]  /*7000*/  HADD2.F32 R49, -RZ, R51.H1_H1 ;  /* 0x30000033ff317230 */ /* 0x000fe20000004100 */
[----:B------:R-:W-:Y:S01]  /*7010*/  IADD3 R103, PT, PT, R96, UR4, RZ ;  /* 0x0000000460677c10 */ /* 0x000fe2000fffe0ff */
[--C-:B------:R-:W-:Y:S02]  /*7020*/  HADD2.F32 R48, -RZ, R56.reuse.H0_H0 ;  /* 0x20000038ff307230 */ /* 0x100fe40000004100 */
[----:B------:R-:W-:Y:S01]  /*7030*/  HADD2.F32 R51, -RZ, R56.H1_H1 ;  /* 0x30000038ff337230 */ /* 0x000fe20000004100 */
[-C--:B------:R-:W-:Y:S01]  /*7040*/  IADD3 R102, PT, PT, R81, R103.reuse, RZ ;  /* 0x0000006751667210 */ /* 0x080fe20007ffe0ff */
[--C-:B------:R-:W-:Y:S01]  /*7050*/  HADD2.F32 R50, -RZ, R57.reuse.H0_H0 ;  /* 0x20000039ff327230 */ /* 0x100fe20000004100 */
[----:B------:R-:W-:Y:S01]  /*7060*/  IADD3 R103, PT, PT, R80, R103, RZ ;  /* 0x0000006750677210 */ /* 0x000fe20007ffe0ff */
[----:B------:R-:W-:Y:S01]  /*7070*/  HADD2.F32 R52, -RZ, R57.H1_H1 ;  /* 0x30000039ff347230 */ /* 0x000fe20000004100 */
[----:B------:R-:W-:Y:S01]  /*7080*/  IADD3 R116, PT, PT, R95, R102, RZ ;  /* 0x000000665f747210 */ /* 0x000fe20007ffe0ff */
[--C-:B------:R-:W-:Y:S02]  /*7090*/  HADD2.F32 R53, -RZ, R58.reuse.H0_H0 ;  /* 0x2000003aff357230 */ /* 0x100fe40000004100 */
[----:B------:R-:W-:Y:S02]  /*70a0*/  HADD2.F32 R54, -RZ, R58.H1_H1 ;  /* 0x3000003aff367230 */ /* 0x000fe40000004100 */
[--C-:B------:R-:W-:Y:S02]  /*70b0*/  HADD2.F32 R55, -RZ, R59.reuse.H0_H0 ;  /* 0x2000003bff377230 */ /* 0x100fe40000004100 */
[----:B------:R-:W-:Y:S01]  /*70c0*/  HADD2.F32 R56, -RZ, R59.H1_H1 ;  /* 0x3000003bff387230 */ /* 0x000fe20000004100 */
[----:B---3--:R-:W-:Y:S01]  /*70d0*/  UPRMT UR5, UR6, 0x654, UR5 ;  /* 0x0000065406057896 */ /* 0x008fe20008000005 */
[C---:B-1----:R-:W-:Y:S01]  /*70e0*/  FMUL R4, R38.reuse, R4 ;  /* 0x0000000426047220 */ /* 0x042fe20000400000 */
[C---:B------:R-:W-:Y:S01]  /*70f0*/  FMUL R5, R38.reuse, R5 ;  /* 0x0000000526057220 */ /* 0x040fe20000400000 */
[C---:B------:R-:W-:Y:S01]  /*7100*/  FMUL R6, R38.reuse, R6 ;  /* 0x0000000626067220 */ /* 0x040fe20000400000 */
[C---:B------:R-:W-:Y:S01]  /*7110*/  FMUL R7, R38.reuse, R7 ;  /* 0x0000000726077220 */ /* 0x040fe20000400000 */
[C---:B------:R-:W-:Y:S01]  /*7120*/  FFMA R4, R41.reuse, R40, R4 ;  /* 0x0000002829047223 */ /* 0x040fe20000000004 */
[C---:B------:R-:W-:Y:S01]  /*7130*/  FFMA R5, R41.reuse, R42, R5 ;  /* 0x0000002a29057223 */ /* 0x040fe20000000005 */
[C---:B------:R-:W-:Y:S01]  /*7140*/  FFMA R6, R41.reuse, R43, R6 ;  /* 0x0000002b29067223 */ /* 0x040fe20000000006 */
[----:B------:R-:W-:Y:S01]  /*7150*/  FFMA R7, R41, R44, R7 ;  /* 0x0000002c29077223 */ /* 0x000fe20000000007 */
[----:B------:R-:W-:Y:S01]  /*7160*/  SYNCS.ARRIVE.TRANS64.RED.A1T0 RZ, [UR5], RZ ;  /* 0x000000ffffff79a7 */ /* 0x000fe20008100405 */
[C---:B------:R-:W-:Y:S01]  /*7170*/  FMUL R8, R38.reuse, R8 ;  /* 0x0000000826087220 */ /* 0x040fe20000400000 */
[----:B------:R-:W-:Y:S01]  /*7180*/  F2FP.F16.F32.PACK_AB R80, R5, R4 ;  /* 0x000000040550723e */ /* 0x000fe200000000ff */
[C---:B------:R-:W-:Y:S01]  /*7190*/  FMUL R9, R38.reuse, R9 ;  /* 0x0000000926097220 */ /* 0x040fe20000400000 */
[----:B------:R-:W-:Y:S01]  /*71a0*/  F2FP.F16.F32.PACK_AB R81, R7, R6 ;  /* 0x000000060751723e */ /* 0x000fe200000000ff */
[C---:B------:R-:W-:Y:S01]  /*71b0*/  FFMA R8, R41.reuse, R45, R8 ;  /* 0x0000002d29087223 */ /* 0x040fe20000000008 */
[C---:B------:R-:W-:Y:S01]  /*71c0*/  FMUL R0, R38.reuse, R10 ;  /* 0x0000000a26007220 */ /* 0x040fe20000400000 */
[C---:B------:R-:W-:Y:S01]  /*71d0*/  FFMA R9, R41.reuse, R46, R9 ;  /* 0x0000002e29097223 */ /* 0x040fe20000000009 */
[C---:B------:R-:W-:Y:S01]  /*71e0*/  FMUL R2, R38.reuse, R11 ;  /* 0x0000000b26027220 */ /* 0x040fe20000400000 */
[C---:B------:R-:W-:Y:S01]  /*71f0*/  FMUL R3, R38.reuse, R12 ;  /* 0x0000000c26037220 */ /* 0x040fe20000400000 */
[----:B------:R-:W-:Y:S01]  /*7200*/  FFMA R0, R41, R47, R0 ;  /* 0x0000002f29007223 */ /* 0x000fe20000000000 */
[C---:B------:R-:W-:Y:S01]  /*7210*/  FMUL R10, R38.reuse, R13 ;  /* 0x0000000d260a7220 */ /* 0x040fe20000400000 */
[----:B------:R-:W-:Y:S01]  /*7220*/  F2FP.F16.F32.PACK_AB R82, R9, R8 ;  /* 0x000000080952723e */ /* 0x000fe200000000ff */
[C---:B------:R-:W-:Y:S01]  /*7230*/  FFMA R2, R41.reuse, R49, R2 ;  /* 0x0000003129027223 */ /* 0x040fe20000000002 */
[C---:B------:R-:W-:Y:S01]  /*7240*/  FFMA R3, R41.reuse, R48, R3 ;  /* 0x0000003029037223 */ /* 0x040fe20000000003 */
[C---:B------:R-:W-:Y:S01]  /*7250*/  FFMA R10, R41.reuse, R51, R10 ;  /* 0x00000033290a7223 */ /* 0x040fe2000000000a */
[C---:B------:R-:W-:Y:S01]  /*7260*/  FMUL R11, R38.reuse, R14 ;  /* 0x0000000e260b7220 */ /* 0x040fe20000400000 */
[C---:B------:R-:W-:Y:S01]  /*7270*/  FMUL R15, R38.reuse, R15 ;  /* 0x0000000f260f7220 */ /* 0x040fe20000400000 */
[C---:B------:R-:W-:Y:S01]  /*7280*/  FMUL R12, R38.reuse, R16 ;  /* 0x00000010260c7220 */ /* 0x040fe20000400000 */
[C---:B------:R-:W-:Y:S01]  /*7290*/  FMUL R13, R38.reuse, R17 ;  /* 0x00000011260d7220 */ /* 0x040fe20000400000 */
[C---:B------:R-:W-:Y:S01]  /*72a0*/  FFMA R11, R41.reuse, R50, R11 ;  /* 0x00000032290b7223 */ /* 0x040fe2000000000b */
[C---:B------:R-:W-:Y:S01]  /*72b0*/  FMUL R14, R38.reuse, R18 ;  /* 0x00000012260e7220 */ /* 0x040fe20000400000 */
[C---:B------:R-:W-:Y:S01]  /*72c0*/  FFMA R15, R41.reuse, R52, R15 ;  /* 0x00000034290f7223 */ /* 0x040fe2000000000f */
[--C-:B------:R-:W-:Y:S02]  /*72d0*/  HADD2.F32 R57, -RZ, R64.reuse.H0_H0 ;  /* 0x20000040ff397230 */ /* 0x100fe40000004100 */
[----:B------:R-:W-:Y:S01]  /*72e0*/  FMUL R19, R38, R19 ;  /* 0x0000001326137220 */ /* 0x000fe20000400000 */
[----:B------:R-:W-:Y:S01]  /*72f0*/  F2FP.F16.F32.PACK_AB R83, R2, R0 ;  /* 0x000000000253723e */ /* 0x000fe200000000ff */
[C---:B------:R-:W-:Y:S01]  /*7300*/  FFMA R12, R41.reuse, R53, R12 ;  /* 0x00000035290c7223 */ /* 0x040fe2000000000c */
[----:B------:R-:W-:Y:S02]  /*7310*/  HADD2.F32 R58, -RZ, R64.H1_H1 ;  /* 0x30000040ff3a7230 */ /* 0x000fe40000004100 */
[C---:B------:R-:W-:Y:S01]  /*7320*/  FMUL R16, R38.reuse, R20 ;  /* 0x0000001426107220 */ /* 0x040fe20000400000 */
[C---:B------:R-:W-:Y:S01]  /*7330*/  FFMA R13, R41.reuse, R54, R13 ;  /* 0x00000036290d7223 */ /* 0x040fe2000000000d */
[----:B------:R1:W-:Y:S01]  /*7340*/  STS.128 [R96+UR4], R80 ;  /* 0x0000005060007988 */ /* 0x0003e20008000c04 */
[--C-:B------:R-:W-:Y:S02]  /*7350*/  HADD2.F32 R59, -RZ, R65.reuse.H0_H0 ;  /* 0x20000041ff3b7230 */ /* 0x100fe40000004100 */
[C---:B------:R-:W-:Y:S01]  /*7360*/  FMUL R17, R38.reuse, R21 ;  /* 0x0000001526117220 */ /* 0x040fe20000400000 */
[C---:B------:R-:W-:Y:S01]  /*7370*/  FFMA R14, R41.reuse, R55, R14 ;  /* 0x00000037290e7223 */ /* 0x040fe2000000000e */
[----:B------:R-:W-:Y:S02]  /*7380*/  HADD2.F32 R60, -RZ, R65.H1_H1 ;  /* 0x30000041ff3c7230 */ /* 0x000fe40000004100 */
[C---:B------:R-:W-:Y:S01]  /*7390*/  FMUL R18, R38.reuse, R22 ;  /* 0x0000001626127220 */ /* 0x040fe20000400000 */
[C---:B------:R-:W-:Y:S01]  /*73a0*/  FFMA R19, R41.reuse, R56, R19 ;  /* 0x0000003829137223 */ /* 0x040fe20000000013 */
        /* <DEDUP_REMOVED lines=13> */
[----:B------:R-:W-:Y:S01]  /*7480*/  FMUL R27, R38, R27 ;  /* 0x0000001b261b7220 */ /* 0x000fe20000400000 */
[----:B------:R-:W-:Y:S01]  /*7490*/  F2FP.F16.F32.PACK_AB R104, R10, R3 ;  /* 0x000000030a68723e */ /* 0x000fe200000000ff */
[----:B------:R-:W-:Y:S01]  /*74a0*/  FFMA R20, R41, R61, R20 ;  /* 0x0000003d29147223 */ /* 0x000fe20000000014 */
[----:B------:R-:W-:Y:S01]  /*74b0*/  F2FP.F16.F32.PACK_AB R105, R15, R11 ;  /* 0x0000000b0f69723e */ /* 0x000fe200000000ff */
[----:B------:R-:W-:Y:S01]  /*74c0*/  HADD2.F32 R66, -RZ, R72.H1_H1 ;  /* 0x30000048ff427230 */ /* 0x000fe20000004100 */
[----:B------:R-:W-:Y:S01]  /*74d0*/  F2FP.F16.F32.PACK_AB R106, R13, R12 ;  /* 0x0000000c0d6a723e */ /* 0x000fe200000000ff */
[C---:B------:R-:W-:Y:S01]  /*74e0*/  FMUL R24, R38.reuse, R28 ;  /* 0x0000001c26187220 */ /* 0x040fe20000400000 */
[----:B------:R-:W-:Y:S01]  /*74f0*/  F2FP.F16.F32.PACK_AB R107, R19, R14 ;  /* 0x0000000e136b723e */ /* 0x000fe200000000ff */
[C---:B------:R-:W-:Y:S01]  /*7500*/  FFMA R21, R41.reuse, R62, R21 ;  /* 0x0000003e29157223 */ /* 0x040fe20000000015 */
[--C-:B------:R-:W-:Y:S02]  /*7510*/  HADD2.F32 R67, -RZ, R73.reuse.H0_H0 ;  /* 0x20000049ff437230 */ /* 0x100fe40000004100 */
[C---:B------:R-:W-:Y:S01]  /*7520*/  FMUL R25, R38.reuse, R29 ;  /* 0x0000001d26197220 */ /* 0x040fe20000400000 */
[C---:B------:R-:W-:Y:S01]  /*7530*/  FFMA R22, R41.reuse, R63, R22 ;  /* 0x0000003f29167223 */ /* 0x040fe20000000016 */
[----:B------:R1:W-:Y:S01]  /*7540*/  STS.128 [R102+0x10], R104 ;  /* 0x0000106866007388 */ /* 0x0003e20000000c00 */
        /* <DEDUP_REMOVED lines=35> */
[----:B--2---:R-:W2:Y:S02]  /*7780*/  FENCE.VIEW.ASYNC.S ;  /* 0x00000000000073c6 */ /* 0x004ea40000000000 */
[----:B--2---:R-:W-:Y:S06]  /*7790*/  BAR.SYNC.DEFER_BLOCKING 0x1, 0x80 ;  /* 0x0042000000007b1d */ /* 0x004fec0000010000 */
[----:B------:R-:W-:Y:S05]  /*77a0*/  @P0 BRA `(.L_x_113) ;  /* 0x0000000000240947 */ /* 0x000fea0003800000 */
[----:B------:R-:W2:Y:S01]  /*77b0*/  LDCU.64 UR10, c[0x0][0x348] ;  /* 0x00006900ff0a77ac */ /* 0x000ea20008000a00 */
[----:B------:R-:W-:Y:S02]  /*77c0*/  UIADD3 UR9, UPT, UPT, UR49, 0x20, URZ ;  /* 0x0000002031097890 */ /* 0x000fe4000fffe0ff */
[----:B------:R-:W-:Y:S02]  /*77d0*/  UIADD3 UR8, UPT, UPT, UR47, 0x200, UR4 ;  /* 0x000002002f087890 */ /* 0x000fe4000fffe004 */
[----:B--2---:R-:W-:Y:S03]  /*77e0*/  UIADD3 UR6, UP0, UPT, UR10, 0x680, URZ ;  /* 0x000006800a067890 */ /* 0x004fe6000ff1e0ff */
[----:B------:R-:W-:Y:S01]  /*77f0*/  UMOV UR10, UR50 ;  /* 0x00000032000a7c82 */ /* 0x000fe20008000000 */
[----:B------:R-:W-:Y:S03]  /*7800*/  UIADD3.X UR7, UPT, UPT, URZ, UR11, URZ, UP0, !UPT ;  /* 0x0000000bff077290 */ /* 0x000fe600087fe4ff */
[----:B------:R-:W-:Y:S06]  /*7810*/  UMOV UR11, UR36 ;  /* 0x00000024000b7c82 */ /* 0x000fec0008000000 */
[----:B------:R2:W-:Y:S02]  /*7820*/  UTMASTG.3D [UR8], [UR6] ;  /* 0x00000008060073b5 */ /* 0x0005e40008010000 */
[----:B--2---:R0:W-:Y:S02]  /*7830*/  UTMACMDFLUSH ;  /* 0x00000000000079b7 */ /* 0x0041e40000000000 */
.L_x_113:
[----:B------:R-:W-:Y:S05]  /*7840*/  BSYNC.RECONVERGENT B0 ;  /* 0x0000000000007941 */ /* 0x000fea0003800200 */
.L_x_112:
[----:B------:R-:W-:Y:S01]  /*7850*/  UIADD3 UR4, UPT, UPT, UR45, 0x1, URZ ;  /* 0x000000012d047890 */ /* 0x000fe2000fffe0ff */
[----:B------:R-:W-:Y:S03]  /*7860*/  BSSY.RECONVERGENT B0, `(.L_x_114) ;  /* 0x0000008000007945 */ /* 0x000fe60003800200 */
[----:B------:R-:W-:Y:S04]  /*7870*/  UISETP.NE.AND UP0, UPT, UR4, 0x3, UPT ;  /* 0x000000030400788c */ /* 0x000fe8000bf05270 */
[----:B------:R-:W-:Y:S02]  /*7880*/  UISETP.EQ.XOR UP1, UPT, UR44, 0x3, !UP0 ;  /* 0x000000032c00788c */ /* 0x000fe4000c722a70 */
[----:B------:R-:W-:Y:S02]  /*7890*/  USEL UR46, UR4, URZ, UP0 ;  /* 0x000000ff042e7287 */ /* 0x000fe40008000000 */
[----:B------:R-:W-:Y:S04]  /*78a0*/  USEL UR5, URZ, 0x1, !UP1 ;  /* 0x00000001ff057887 */ /* 0x000fe8000c800000 */
[----:B------:R-:W-:Y:S01]  /*78b0*/  ULOP3.LUT UR54, UR54, UR5, URZ, 0x3c, !UPT ;  /* 0x0000000536367292 */ /* 0x000fe2000f8e3cff */
[----:B------:R-:W-:Y:S11]  /*78c0*/  @P0 BRA `(.L_x_115) ;  /* 0x0000000000040947 */ /* 0x000ff60003800000 */
[----:B------:R-:W-:Y:S04]  /*78d0*/  DEPBAR.LE SB0, 0x1 ;  /* 0x000080400000791a */ /* 0x000fe80000000000 */
.L_x_115:
[----:B------:R-:W-:Y:S05]  /*78e0*/  BSYNC.RECONVERGENT B0 ;  /* 0x0000000000007941 */ /* 0x000fea0003800200 */
.L_x_114:
[----:B------:R-:W-:Y:S01]  /*78f0*/  BAR.SYNC.DEFER_BLOCKING 0x1, 0x80 ;  /* 0x0042000000007b1d */ /* 0x000fe20000010000 */
[----:B------:R-:W-:Y:S01]  /*7900*/  UISETP.NE.AND UP0, UPT, UR53, -0x2, UPT ;  /* 0xfffffffe3500788c */ /* 0x000fe2000bf05270 */
[----:B------:R-:W-:Y:S08]  /*7910*/  IADD3 R0, PT, PT, R36, 0x1, RZ ;  /* 0x0000000124007810 */ /* 0x000ff00007ffe0ff */
[----:B------:R-:W-:Y:S05]  /*7920*/  BRA.U !UP0, `(.L_x_116) ;  /* 0x0000000108287547 */ /* 0x000fea000b800000 */
[----:B------:R-:W2:Y:S01]  /*7930*/  S2R R2, SR_CgaCtaId ;  /* 0x0000000000027919 */ /* 0x000ea20000008800 */
[----:B------:R-:W-:Y:S01]  /*7940*/  ISETP.NE.AND P0, PT, R101, RZ, PT ;  /* 0x000000ff6500720c */ /* 0x000fe20003f05270 */
[----:B------:R-:W-:Y:S01]  /*7950*/  IMAD.U32 R3, RZ, RZ, UR52 ;  /* 0x00000034ff037e24 */ /* 0x000fe2000f8e00ff */
[----:B------:R-:W-:Y:S04]  /*7960*/  UIADD3 UR4, UPT, UPT, UR52, 0x1, URZ ;  /* 0x0000000134047890 */ /* 0x000fe8000fffe0ff */
[----:B------:R-:W-:Y:S04]  /*7970*/  UISETP.NE.AND UP0, UPT, UR4, 0x3, UPT ;  /* 0x000000030400788c */ /* 0x000fe8000bf05270 */
[----:B------:R-:W-:Y:S03]  /*7980*/  USEL UR52, UR4, URZ, UP0 ;  /* 0x000000ff04347287 */ /* 0x000fe60008000000 */
[----:B------:R-:W-:Y:S05]  /*7990*/  @P0 LEA R3, R3, UR47, 0x3 ;  /* 0x0000002f03030c11 */ /* 0x000fea000f8e18ff */
[----:B------:R-:W-:Y:S05]  /*79a0*/  @P0 VIADD R3, R3, 0x58 ;  /* 0x0000005803030836 */ /* 0x000fea0000000000 */
[----:B--2---:R-:W-:Y:S04]  /*79b0*/  @P0 PRMT R2, R2, 0x654, R3 ;  /* 0x0000065402020816 */ /* 0x004fe80000000003 */
[----:B------:R2:W-:Y:S03]  /*79c0*/  @P0 SYNCS.ARRIVE.TRANS64.RED.A1T0 RZ, [R2+URZ], RZ ;  /* 0x000000ff02ff09a7 */ /* 0x0005e600081004ff */
.L_x_116:
[----:B------:R-:W-:Y:S01]  /*79d0*/  R2UR UR6, R100 ;  /* 0x00000000640672ca */ /* 0x000fe200000e0000 */
[----:B------:R-:W-:Y:S01]  /*79e0*/  UIADD3 UR53, UPT, UPT, UR53, 0x2, URZ ;  /* 0x0000000235357890 */ /* 0x000fe2000fffe0ff */
[----:B------:R-:W-:Y:S01]  /*79f0*/  R2UR UR5, R86 ;  /* 0x00000000560572ca */ /* 0x000fe200000e0000 */
[----:B------:R-:W-:Y:S01]  /*7a00*/  UMOV UR36, UR63 ;  /* 0x0000003f00247c82 */ /* 0x000fe20008000000 */
[----:B------:R-:W-:Y:S02]  /*7a10*/  R2UR UR4, R87 ;  /* 0x00000000570472ca */ /* 0x000fe400000e0000 */
[----:B------:R-:W-:Y:S02]  /*7a20*/  ISETP.NE.AND P0, PT, R90, 0x2, PT ;  /* 0x000000025a00780c */ /* 0x000fe40003f05270 */
[----:B------:R-:W-:Y:S02]  /*7a30*/  ISETP.NE.AND P1, PT, R0, 0x4, PT ;  /* 0x000000040000780c */ /* 0x000fe40003f25270 */
[----:B--2---:R-:W-:Y:S02]  /*7a40*/  SEL R2, RZ, 0x1, P0 ;  /* 0x00000001ff027807 */ /* 0x004fe40000000000 */
[----:B------:R-:W-:Y:S01]  /*7a50*/  SEL R3, RZ, 0x1, P1 ;  /* 0x00000001ff037807 */ /* 0x000fe20000800000 */
[----:B------:R-:W-:Y:S01]  /*7a60*/  UISETP.NE.AND UP0, UPT, UR6, URZ, UPT ;  /* 0x000000ff0600728c */ /* 0x000fe2000bf05270 */
[----:B------:R-:W-:Y:S01]  /*7a70*/  LOP3.LUT R93, R93, R2, RZ, 0x3c, !PT ;  /* 0x000000025d5d7212 */ /* 0x000fe200078e3cff */
[----:B------:R-:W-:Y:S01]  /*7a80*/  UIADD3 UR30, UPT, UPT, UR37, UR5, URZ ;  /* 0x00000005251e7290 */ /* 0x000fe2000fffe0ff */
[----:B------:R-:W-:Y:S01]  /*7a90*/  LOP3.LUT R94, R94, R3, RZ, 0x3c, !PT ;  /* 0x000000035e5e7212 */ /* 0x000fe200078e3cff */
[----:B------:R-:W-:Y:S01]  /*7aa0*/  UIADD3 UR25, UPT, UPT, UR38, UR4, URZ ;  /* 0x0000000426197290 */ /* 0x000fe2000fffe0ff */
[----:B------:R-:W-:Y:S02]  /*7ab0*/  SEL R90, R90, RZ, P0 ;  /* 0x000000ff5a5a7207 */ /* 0x000fe40000000000 */
[----:B------:R-:W-:Y:S02]  /*7ac0*/  SEL R36, R0, RZ, P1 ;  /* 0x000000ff00247207 */ /* 0x000fe40000800000 */
[----:B------:R-:W-:Y:S07]  /*7ad0*/  BRA.U UP0, `(.L_x_117) ;  /* 0xffffffd500807547 */ /* 0x000fee000b83ffff */
[----:B------:R-:W-:-:S13]  /*7ae0*/  R2UR UR4, R88 ;  /* 0x00000000580472ca */ /* 0x000fda00000e0000 */
[----:B------:R-:W-:-:S09]  /*7af0*/  UISETP.NE.AND UP0, UPT, UR4, URZ, UPT ;  /* 0x000000ff0400728c */ /* 0x000fd2000bf05270 */
[----:B------:R-:W-:Y:S05]  /*7b00*/  BRA.U !UP0, `(.L_x_118) ;  /* 0x0000000108487547 */ /* 0x000fea000b800000 */
[----:B------:R-:W2:Y:S02]  /*7b10*/  LDCU.64 UR4, c[0x0][0x890] ;  /* 0x00011200ff0477ac */ /* 0x000ea40008000a00 */
[----:B--2---:R-:W-:-:S04]  /*7b20*/  UISETP.NE.U32.AND UP0, UPT, UR4, URZ, UPT ;  /* 0x000000ff0400728c */ /* 0x004fc8000bf05070 */
[----:B------:R-:W-:-:S09]  /*7b30*/  UISETP.NE.AND.EX UP0, UPT, UR5, URZ, UPT, UP0 ;  /* 0x000000ff0500728c */ /* 0x000fd2000bf05300 */
[----:B------:R-:W-:Y:S05]  /*7b40*/  BRA.U UP0, `(.L_x_119) ;  /* 0x00000001000c7547 */ /* 0x000fea000b800000 */
[----:B------:R-:W-:-:S13]  /*7b50*/  FSETP.NEU.AND P0, PT, R41, RZ, PT ;  /* 0x000000ff2900720b */ /* 0x000fda0003f0d000 */
[----:B------:R-:W-:Y:S05]  /*7b60*/  @!P0 EXIT ;  /* 0x000000000000894d */ /* 0x000fea0003800000 */
[----:B------:R-:W-:Y:S05]  /*7b70*/  BRA `(.L_x_118) ;  /* 0x00000000002c7947 */ /* 0x000fea0003800000 */
.L_x_119:
[----:B------:R-:W-:Y:S01]  /*7b80*/  ISETP.NE.AND P0, PT, R89, RZ, PT ;  /* 0x000000ff5900720c */ /* 0x000fe20003f05270 */
[----:B------:R-:W-:-:S12]  /*7b90*/  BSSY.RECONVERGENT B0, `(.L_x_118) ;  /* 0x0000009000007945 */ /* 0x000fd80003800200 */
[----:B------:R-:W-:Y:S05]  /*7ba0*/  @P0 BRA `(.L_x_120) ;  /* 0x0000000000140947 */ /* 0x000fea0003800000 */
[----:B------:R-:W2:Y:S02]  /*7bb0*/  LDCU.64 UR4, c[0x0][0x888] ;  /* 0x00011100ff0477ac */ /* 0x000ea40008000a00 */
[----:B--2---:R-:W-:-:S04]  /*7bc0*/  ISETP.NE.U32.AND P0, PT, RZ, UR4, PT ;  /* 0x00000004ff007c0c */ /* 0x004fc8000bf05070 */
[----:B------:R-:W-:-:S13]  /*7bd0*/  ISETP.NE.AND.EX P0, PT, RZ, UR5, PT, P0 ;  /* 0x00000005ff007c0c */ /* 0x000fda000bf05300 */
[----:B------:R-:W-:Y:S05]  /*7be0*/  @!P0 EXIT ;  /* 0x000000000000894d */ /* 0x000fea0003800000 */
[----:B------:R-:W-:Y:S05]  /*7bf0*/  BRA `(.L_x_121) ;  /* 0x0000000000087947 */ /* 0x000fea0003800000 */
.L_x_120:
[----:B------:R-:W-:-:S13]  /*7c00*/  FSETP.NEU.AND P0, PT, R41, RZ, PT ;  /* 0x000000ff2900720b */ /* 0x000fda0003f0d000 */
[----:B------:R-:W-:Y:S05]  /*7c10*/  @!P0 EXIT ;  /* 0x000000000000894d */ /* 0x000fea0003800000 */
.L_x_121:
[----:B------:R-:W-:Y:S05]  /*7c20*/  BSYNC.RECONVERGENT B0 ;  /* 0x0000000000007941 */ /* 0x000fea0003800200 */
.L_x_118:
[----:B------:R-:W2:Y:S01]  /*7c30*/  S2UR UR5, SR_CgaCtaId ;  /* 0x00000000000579c3 */ /* 0x000ea20000008800 */
[----:B------:R-:W-:Y:S01]  /*7c40*/  ULEA UR4, UR52, UR47, 0x3 ;  /* 0x0000002f34047291 */ /* 0x000fe2000f8e18ff */
[----:B------:R-:W-:-:S04]  /*7c50*/  DEPBAR.LE SB0, 0x0 ;  /* 0x000080000000791a */ /* 0x000fc80000000000 */
[----:B------:R-:W-:-:S04]  /*7c60*/  UIADD3 UR4, UPT, UPT, UR4, 0x58, URZ ;  /* 0x0000005804047890 */ /* 0x000fc8000fffe0ff */
[----:B--2---:R-:W-:-:S09]  /*7c70*/  UPRMT UR4, UR5, 0x654, UR4 ;  /* 0x0000065405047896 */ /* 0x004fd20008000004 */
[----:B------:R-:W-:Y:S01]  /*7c80*/  SYNCS.ARRIVE.TRANS64.RED.A1T0 RZ, [UR4], RZ ;  /* 0x000000ffffff79a7 */ /* 0x000fe20008100404 */
[----:B------:R-:W-:Y:S05]  /*7c90*/  EXIT ;  /* 0x000000000000794d */ /* 0x000fea0003800000 */
.L_x_24:
[----:B--2---:R2:W3:Y:S02]  /*7ca0*/  SYNCS.PHASECHK.TRANS64.TRYWAIT P0, [R0+URZ+0xf0], R3 ;  /* 0x0000f003000075a7 */ /* 0x0044e400080011ff */
[----:B---3--:R-:W-:Y:S05]  /*7cb0*/  @!P0 NANOSLEEP.SYNCS 0x989680 ;  /* 0x009896800000895d */ /* 0x008fea0003900000 */
[----:B------:R-:W3:Y:S02]  /*7cc0*/  @!P0 SYNCS.PHASECHK.TRANS64 P0, [R0+URZ+0xf0], R3 ;  /* 0x0000f003000085a7 */ /* 0x000ee400080010ff */
[----:B---3--:R-:W-:Y:S05]  /*7cd0*/  @!P0 BRA `(.L_x_24) ;  /* 0xfffffffc00f08947 */ /* 0x008fea000383ffff */
[----:B------:R-:W-:Y:S05]  /*7ce0*/  BRA `(.L_x_122) ;  /* 0xffffff9800fc7947 */ /* 0x000fea000383ffff */
.L_x_27:
[----:B--2---:R-:W-:-:S07]  /*7cf0*/  MOV R0, UR33 ;  /* 0x0000002100007c02 */ /* 0x004fce0008000f00 */
.L_x_123:
[----:B--2---:R2:W3:Y:S02]  /*7d00*/  SYNCS.PHASECHK.TRANS64.TRYWAIT P0, [R0+URZ+0x20], R3 ;  /* 0x00002003000075a7 */ /* 0x0044e400080011ff */
[----:B---3--:R-:W-:Y:S05]  /*7d10*/  @!P0 NANOSLEEP.SYNCS 0x989680 ;  /* 0x009896800000895d */ /* 0x008fea0003900000 */
[----:B------:R-:W3:Y:S02]  /*7d20*/  @!P0 SYNCS.PHASECHK.TRANS64 P0, [R0+URZ+0x20], R3 ;  /* 0x00002003000085a7 */ /* 0x000ee400080010ff */
[----:B---3--:R-:W-:Y:S05]  /*7d30*/  @!P0 BRA `(.L_x_123) ;  /* 0xfffffffc00f08947 */ /* 0x008fea000383ffff */
[----:B------:R-:W-:Y:S05]  /*7d40*/  BRA `(.L_x_26) ;  /* 0xffffff9c003c7947 */ /* 0x000fea000383ffff */
.L_x_34:
[----:B-1----:R-:W-:-:S07]  /*7d50*/  MOV R0, UR17 ;  /* 0x0000001100007c02 */ /* 0x002fce0008000f00 */
.L_x_124:
[----:B-1----:R1:W2:Y:S02]  /*7d60*/  SYNCS.PHASECHK.TRANS64.TRYWAIT P0, [R0+URZ+0x20], R3 ;  /* 0x00002003000075a7 */ /* 0x0022a400080011ff */
[----:B--2---:R-:W-:Y:S05]  /*7d70*/  @!P0 NANOSLEEP.SYNCS 0x989680 ;  /* 0x009896800000895d */ /* 0x004fea0003900000 */
[----:B------:R-:W2:Y:S02]  /*7d80*/  @!P0 SYNCS.PHASECHK.TRANS64 P0, [R0+URZ+0x20], R3 ;  /* 0x00002003000085a7 */ /* 0x000ea400080010ff */
[----:B--2---:R-:W-:Y:S05]  /*7d90*/  @!P0 BRA `(.L_x_124) ;  /* 0xfffffffc00f08947 */ /* 0x004fea000383ffff */
[----:B------:R-:W-:Y:S05]  /*7da0*/  BRA `(.L_x_33) ;  /* 0xffffff9c00fc7947 */ /* 0x000fea000383ffff */
.L_x_39:
[----:B-1----:R1:W2:Y:S02]  /*7db0*/  SYNCS.PHASECHK.TRANS64.TRYWAIT P0, [R3+URZ+0x80], R0 ;  /* 0x00008000030075a7 */ /* 0x0022a400080011ff */
[----:B--2---:R-:W-:Y:S05]  /*7dc0*/  @!P0 NANOSLEEP.SYNCS 0x989680 ;  /* 0x009896800000895d */ /* 0x004fea0003900000 */
[----:B------:R-:W2:Y:S02]  /*7dd0*/  @!P0 SYNCS.PHASECHK.TRANS64 P0, [R3+URZ+0x80], R0 ;  /* 0x00008000030085a7 */ /* 0x000ea400080010ff */
[----:B--2---:R-:W-:Y:S05]  /*7de0*/  @!P0 BRA `(.L_x_39) ;  /* 0xfffffffc00f08947 */ /* 0x004fea000383ffff */
[----:B------:R-:W-:Y:S05]  /*7df0*/  BRA `(.L_x_125) ;  /* 0xffffffa0009c7947 */ /* 0x000fea000383ffff */
.L_x_43:
[----:B-1----:R-:W-:-:S07]  /*7e00*/  MOV R0, UR4 ;  /* 0x0000000400007c02 */ /* 0x002fce0008000f00 */
.L_x_126:
[----:B-1----:R1:W2:Y:S02]  /*7e10*/  SYNCS.PHASECHK.TRANS64.TRYWAIT P0, [R0+URZ], R3 ;  /* 0x00000003000075a7 */ /* 0x0022a400080011ff */
[----:B--2---:R-:W-:Y:S05]  /*7e20*/  @!P0 NANOSLEEP.SYNCS 0x989680 ;  /* 0x009896800000895d */ /* 0x004fea0003900000 */
[----:B------:R-:W2:Y:S02]  /*7e30*/  @!P0 SYNCS.PHASECHK.TRANS64 P0, [R0+URZ], R3 ;  /* 0x00000003000085a7 */ /* 0x000ea400080010ff */
[----:B--2---:R-:W-:Y:S05]  /*7e40*/  @!P0 BRA `(.L_x_126) ;  /* 0xfffffffc00f08947 */ /* 0x004fea000383ffff */
[----:B------:R-:W-:Y:S05]  /*7e50*/  BRA `(.L_x_127) ;  /* 0xffffffa800487947 */ /* 0x000fea000383ffff */
.L_x_44:
[----:B------:R-:W-:-:S07]  /*7e60*/  MOV R0, UR5 ;  /* 0x0000000500007c02 */ /* 0x000fce0008000f00 */
.L_x_128:
[----:B-1----:R1:W2:Y:S02]  /*7e70*/  SYNCS.PHASECHK.TRANS64.TRYWAIT P0, [R0+URZ], R3 ;  /* 0x00000003000075a7 */ /* 0x0022a400080011ff */
[----:B--2---:R-:W-:Y:S05]  /*7e80*/  @!P0 NANOSLEEP.SYNCS 0x989680 ;  /* 0x009896800000895d */ /* 0x004fea0003900000 */
[----:B------:R-:W2:Y:S02]  /*7e90*/  @!P0 SYNCS.PHASECHK.TRANS64 P0, [R0+URZ], R3 ;  /* 0x00000003000085a7 */ /* 0x000ea400080010ff */
[----:B--2---:R-:W-:Y:S05]  /*7ea0*/  @!P0 BRA `(.L_x_128) ;  /* 0xfffffffc00f08947 */ /* 0x004fea000383ffff */
[----:B------:R-:W-:Y:S05]  /*7eb0*/  BRA `(.L_x_129) ;  /* 0xffffffa800547947 */ /* 0x000fea000383ffff */
.L_x_45:
[----:B------:R-:W-:-:S07]  /*7ec0*/  MOV R0, UR5 ;  /* 0x0000000500007c02 */ /* 0x000fce0008000f00 */
.L_x_130:
[----:B-1----:R1:W2:Y:S02]  /*7ed0*/  SYNCS.PHASECHK.TRANS64.TRYWAIT P0, [R0+URZ], R3 ;  /* 0x00000003000075a7 */ /* 0x0022a400080011ff */
[----:B--2---:R-:W-:Y:S05]  /*7ee0*/  @!P0 NANOSLEEP.SYNCS 0x989680 ;  /* 0x009896800000895d */ /* 0x004fea0003900000 */
[----:B------:R-:W2:Y:S02]  /*7ef0*/  @!P0 SYNCS.PHASECHK.TRANS64 P0, [R0+URZ], R3 ;  /* 0x00000003000085a7 */ /* 0x000ea400080010ff */
[----:B--2---:R-:W-:Y:S05]  /*7f00*/  @!P0 BRA `(.L_x_130) ;  /* 0xfffffffc00f08947 */ /* 0x004fea000383ffff */
[----:B------:R-:W-:Y:S05]  /*7f10*/  BRA `(.L_x_131) ;  /* 0xffffffa800607947 */ /* 0x000fea000383ffff */
.L_x_48:
[----:B-1----:R1:W2:Y:S02]  /*7f20*/  SYNCS.PHASECHK.TRANS64.TRYWAIT P0, [R2+URZ+0xe0], R5 ;  /* 0x0000e005020075a7 */ /* 0x0022a400080011ff */
[----:B--2---:R-:W-:Y:S05]  /*7f30*/  @!P0 NANOSLEEP.SYNCS 0x989680 ;  /* 0x009896800000895d */ /* 0x004fea0003900000 */
[----:B------:R-:W2:Y:S02]  /*7f40*/  @!P0 SYNCS.PHASECHK.TRANS64 P0, [R2+URZ+0xe0], R5 ;  /* 0x0000e005020085a7 */ /* 0x000ea400080010ff */
[----:B--2---:R-:W-:Y:S05]  /*7f50*/  @!P0 BRA `(.L_x_48) ;  /* 0xfffffffc00f08947 */ /* 0x004fea000383ffff */
[----:B------:R-:W-:Y:S05]  /*7f60*/  BRA `(.L_x_132) ;  /* 0xffffffa800c47947 */ /* 0x000fea000383ffff */
.L_x_49:
[----:B------:R-:W-:-:S07]  /*7f70*/  MOV R2, UR4 ;  /* 0x0000000400027c02 */ /* 0x000fce0008000f00 */
.L_x_133:
[----:B-1----:R1:W2:Y:S02]  /*7f80*/  SYNCS.PHASECHK.TRANS64.TRYWAIT P0, [R2+URZ+0x90], R5 ;  /* 0x00009005020075a7 */ /* 0x0022a400080011ff */
[----:B--2---:R-:W-:Y:S05]  /*7f90*/  @!P0 NANOSLEEP.SYNCS 0x989680 ;  /* 0x009896800000895d */ /* 0x004fea0003900000 */
[----:B------:R-:W2:Y:S02]  /*7fa0*/  @!P0 SYNCS.PHASECHK.TRANS64 P0, [R2+URZ+0x90], R5 ;  /* 0x00009005020085a7 */ /* 0x000ea400080010ff */
[----:B--2---:R-:W-:Y:S05]  /*7fb0*/  @!P0 BRA `(.L_x_133) ;  /* 0xfffffffc00f08947 */ /* 0x004fea000383ffff */
[----:B------:R-:W-:Y:S05]  /*7fc0*/  BRA `(.L_x_134) ;  /* 0xffffffa800d47947 */ /* 0x000fea000383ffff */
.L_x_50:
[----:B-1----:R1:W2:Y:S02]  /*7fd0*/  SYNCS.PHASECHK.TRANS64.TRYWAIT P1, [R2+URZ+0x80], R5 ;  /* 0x00008005020075a7 */ /* 0x0022a400080211ff */
[----:B--2---:R-:W-:Y:S05]  /*7fe0*/  @!P1 NANOSLEEP.SYNCS 0x989680 ;  /* 0x009896800000995d */ /* 0x004fea0003900000 */
[----:B------:R-:W2:Y:S02]  /*7ff0*/  @!P1 SYNCS.PHASECHK.TRANS64 P1, [R2+URZ+0x80], R5 ;  /* 0x00008005020095a7 */ /* 0x000ea400080210ff */
[----:B--2---:R-:W-:Y:S05]  /*8000*/  @!P1 BRA `(.L_x_50) ;  /* 0xfffffffc00f09947 */ /* 0x004fea000383ffff */
[----:B------:R-:W-:Y:S05]  /*8010*/  BRA `(.L_x_135) ;  /* 0xffffffac00047947 */ /* 0x000fea000383ffff */
.L_x_53:
[----:B------:R-:W-:-:S07]  /*8020*/  MOV R0, UR4 ;  /* 0x0000000400007c02 */ /* 0x000fce0008000f00 */
.L_x_136:
[----:B-1----:R1:W2:Y:S02]  /*8030*/  SYNCS.PHASECHK.TRANS64.TRYWAIT P0, [R0+URZ+0x90], R3 ;  /* 0x00009003000075a7 */ /* 0x0022a400080011ff */
[----:B--2---:R-:W-:Y:S05]  /*8040*/  @!P0 NANOSLEEP.SYNCS 0x989680 ;  /* 0x009896800000895d */ /* 0x004fea0003900000 */
[----:B------:R-:W2:Y:S02]  /*8050*/  @!P0 SYNCS.PHASECHK.TRANS64 P0, [R0+URZ+0x90], R3 ;  /* 0x00009003000085a7 */ /* 0x000ea400080010ff */
[----:B--2---:R-:W-:Y:S05]  /*8060*/  @!P0 BRA `(.L_x_136) ;  /* 0xfffffffc00f08947 */ /* 0x004fea000383ffff */
[----:B------:R-:W-:Y:S05]  /*8070*/  BRA `(.L_x_52) ;  /* 0xffffffac00587947 */ /* 0x000fea000383ffff */
.L_x_60:
[----:B-1----:R1:W2:Y:S02]  /*8080*/  SYNCS.PHASECHK.TRANS64.TRYWAIT P1, [R0+URZ+0x80], R5 ;  /* 0x00008005000075a7 */ /* 0x0022a400080211ff */
[----:B--2---:R-:W-:Y:S05]  /*8090*/  @!P1 NANOSLEEP.SYNCS 0x989680 ;  /* 0x009896800000995d */ /* 0x004fea0003900000 */
[----:B------:R-:W2:Y:S02]  /*80a0*/  @!P1 SYNCS.PHASECHK.TRANS64 P1, [R0+URZ+0x80], R5 ;  /* 0x00008005000095a7 */ /* 0x000ea400080210ff */
[----:B--2---:R-:W-:Y:S05]  /*80b0*/  @!P1 BRA `(.L_x_60) ;  /* 0xfffffffc00f09947 */ /* 0x004fea000383ffff */
[----:B------:R-:W-:Y:S05]  /*80c0*/  BRA `(.L_x_137) ;  /* 0xffffffb000d07947 */ /* 0x000fea000383ffff */
.L_x_61:
[----:B------:R-:W-:-:S07]  /*80d0*/  MOV R3, UR30 ;  /* 0x0000001e00037c02 */ /* 0x000fce0008000f00 */
.L_x_138:
[----:B-1----:R1:W2:Y:S02]  /*80e0*/  SYNCS.PHASECHK.TRANS64.TRYWAIT P0, [R3+URZ+0xc0], R0 ;  /* 0x0000c000030075a7 */ /* 0x0022a400080011ff */
[----:B--2---:R-:W-:Y:S05]  /*80f0*/  @!P0 NANOSLEEP.SYNCS 0x989680 ;  /* 0x009896800000895d */ /* 0x004fea0003900000 */
[----:B------:R-:W2:Y:S02]  /*8100*/  @!P0 SYNCS.PHASECHK.TRANS64 P0, [R3+URZ+0xc0], R0 ;  /* 0x0000c000030085a7 */ /* 0x000ea400080010ff */
[----:B--2---:R-:W-:Y:S05]  /*8110*/  @!P0 BRA `(.L_x_138) ;  /* 0xfffffffc00f08947 */ /* 0x004fea000383ffff */
[----:B------:R-:W-:Y:S05]  /*8120*/  BRA `(.L_x_139) ;  /* 0xffffffb400087947 */ /* 0x000fea000383ffff */
.L_x_64:
[----:B------:R-:W-:Y:S07]  /*8130*/  MOV R0, UR5 ;  /* 0x0000000500007c02 */ /* 0x000fee0008000f00 */
.L_x_140:
[----:B-1----:R1:W2:Y:S02]  /*8140*/  SYNCS.PHASECHK.TRANS64.TRYWAIT P0, [R0+URZ], R3 ;  /* 0x00000003000075a7 */ /* 0x0022a400080011ff */
[----:B--2---:R-:W-:Y:S05]  /*8150*/  @!P0 NANOSLEEP.SYNCS 0x989680 ;  /* 0x009896800000895d */ /* 0x004fea0003900000 */
[----:B------:R-:W2:Y:S02]  /*8160*/  @!P0 SYNCS.PHASECHK.TRANS64 P0, [R0+URZ], R3 ;  /* 0x00000003000085a7 */ /* 0x000ea400080010ff */
[----:B--2---:R-:W-:Y:S05]  /*8170*/  @!P0 BRA `(.L_x_140) ;  /* 0xfffffffc00f08947 */ /* 0x004fea000383ffff */
[----:B------:R-:W-:Y:S05]  /*8180*/  BRA `(.L_x_63) ;  /* 0xffffffb400247947 */ /* 0x000fea000383ffff */
.L_x_67:
[----:B------:R-:W-:-:S07]  /*8190*/  MOV R0, UR4 ;  /* 0x0000000400007c02 */ /* 0x000fce0008000f00 */
.L_x_141:
[----:B--2---:R2:W4:Y:S02]  /*81a0*/  SYNCS.PHASECHK.TRANS64.TRYWAIT P0, [R0+URZ], R3 ;  /* 0x00000003000075a7 */ /* 0x00452400080011ff */
[----:B----4-:R-:W-:Y:S05]  /*81b0*/  @!P0 NANOSLEEP.SYNCS 0x989680 ;  /* 0x009896800000895d */ /* 0x010fea0003900000 */
[----:B------:R-:W4:Y:S02]  /*81c0*/  @!P0 SYNCS.PHASECHK.TRANS64 P0, [R0+URZ], R3 ;  /* 0x00000003000085a7 */ /* 0x000f2400080010ff */
[----:B----4-:R-:W-:Y:S05]  /*81d0*/  @!P0 BRA `(.L_x_141) ;  /* 0xfffffffc00f08947 */ /* 0x010fea000383ffff */
[----:B------:R-:W-:Y:S05]  /*81e0*/  BRA `(.L_x_142) ;  /* 0xffffffb800007947 */ /* 0x000fea000383ffff */
.L_x_68:
[----:B------:R-:W-:-:S07]  /*81f0*/  MOV R0, UR5 ;  /* 0x0000000500007c02 */ /* 0x000fce0008000f00 */
.L_x_143:
[----:B-1----:R1:W2:Y:S02]  /*8200*/  SYNCS.PHASECHK.TRANS64.TRYWAIT P0, [R0+URZ], R3 ;  /* 0x00000003000075a7 */ /* 0x0022a400080011ff */
[----:B--2---:R-:W-:Y:S05]  /*8210*/  @!P0 NANOSLEEP.SYNCS 0x989680 ;  /* 0x009896800000895d */ /* 0x004fea0003900000 */
[----:B------:R-:W2:Y:S02]  /*8220*/  @!P0 SYNCS.PHASECHK.TRANS64 P0, [R0+URZ], R3 ;  /* 0x00000003000085a7 */ /* 0x000ea400080010ff */
[----:B--2---:R-:W-:Y:S05]  /*8230*/  @!P0 BRA `(.L_x_143) ;  /* 0xfffffffc00f08947 */ /* 0x004fea000383ffff */
[----:B------:R-:W-:Y:S05]  /*8240*/  BRA `(.L_x_144) ;  /* 0xffffffb8000c7947 */ /* 0x000fea000383ffff */
.L_x_69:
[----:B------:R-:W-:-:S07]  /*8250*/  MOV R0, UR5 ;  /* 0x0000000500007c02 */ /* 0x000fce0008000f00 */
.L_x_145:
[----:B-1----:R1:W2:Y:S02]  /*8260*/  SYNCS.PHASECHK.TRANS64.TRYWAIT P0, [R0+URZ], R3 ;  /* 0x00000003000075a7 */ /* 0x0022a400080011ff */
[----:B--2---:R-:W-:Y:S05]  /*8270*/  @!P0 NANOSLEEP.SYNCS 0x989680 ;  /* 0x009896800000895d */ /* 0x004fea0003900000 */
[----:B------:R-:W2:Y:S02]  /*8280*/  @!P0 SYNCS.PHASECHK.TRANS64 P0, [R0+URZ], R3 ;  /* 0x00000003000085a7 */ /* 0x000ea400080010ff */
[----:B--2---:R-:W-:Y:S05]  /*8290*/  @!P0 BRA `(.L_x_145) ;  /* 0xfffffffc00f08947 */ /* 0x004fea000383ffff */
[----:B------:R-:W-:Y:S05]  /*82a0*/  BRA `(.L_x_146) ;  /* 0xffffffb800187947 */ /* 0x000fea000383ffff */
.L_x_70:
[----:B------:R-:W-:-:S07]  /*82b0*/  MOV R0, UR4 ;  /* 0x0000000400007c02 */ /* 0x000fce0008000f00 */
.L_x_147:
[----:B-1----:R1:W2:Y:S02]  /*82c0*/  SYNCS.PHASECHK.TRANS64.TRYWAIT P0, [R0+URZ], R3 ;  /* 0x00000003000075a7 */ /* 0x0022a400080011ff */
[----:B--2---:R-:W-:Y:S05]  /*82d0*/  @!P0 NANOSLEEP.SYNCS 0x989680 ;  /* 0x009896800000895d */ /* 0x004fea0003900000 */
[----:B------:R-:W2:Y:S02]  /*82e0*/  @!P0 SYNCS.PHASECHK.TRANS64 P0, [R0+URZ], R3 ;  /* 0x00000003000085a7 */ /* 0x000ea400080010ff */
[----:B--2---:R-:W-:Y:S05]  /*82f0*/  @!P0 BRA `(.L_x_147) ;  /* 0xfffffffc00f08947 */ /* 0x004fea000383ffff */
[----:B------:R-:W-:Y:S05]  /*8300*/  BRA `(.L_x_148) ;  /* 0xffffffb800247947 */ /* 0x000fea000383ffff */
.L_x_75:
[----:B--2---:R2:W4:Y:S02]  /*8310*/  SYNCS.PHASECHK.TRANS64.TRYWAIT P0, [R12+URZ+0x80], R9 ;  /* 0x000080090c0075a7 */ /* 0x00452400080011ff */
[----:B----4-:R-:W-:Y:S05]  /*8320*/  @!P0 NANOSLEEP.SYNCS 0x989680 ;  /* 0x009896800000895d */ /* 0x010fea0003900000 */
[----:B------:R-:W4:Y:S02]  /*8330*/  @!P0 SYNCS.PHASECHK.TRANS64 P0, [R12+URZ+0x80], R9 ;  /* 0x000080090c0085a7 */ /* 0x000f2400080010ff */
[----:B----4-:R-:W-:Y:S05]  /*8340*/  @!P0 BRA `(.L_x_75) ;  /* 0xfffffffc00f08947 */ /* 0x010fea000383ffff */
[----:B------:R-:W-:Y:S05]  /*8350*/  BRA `(.L_x_149) ;  /* 0xffffffbc00387947 */ /* 0x000fea000383ffff */
.L_x_78:
[----:B------:R-:W-:Y:S07]  /*8360*/  MOV R0, UR24 ;  /* 0x0000001800007c02 */ /* 0x000fee0008000f00 */
.L_x_150:
[----:B--2---:R2:W3:Y:S02]  /*8370*/  SYNCS.PHASECHK.TRANS64.TRYWAIT P2, [R0+URZ+0x78], R9 ;  /* 0x00007809000075a7 */ /* 0x0044e400080411ff */
[----:B---3--:R-:W-:Y:S05]  /*8380*/  @!P2 NANOSLEEP.SYNCS 0x989680 ;  /* 0x009896800000a95d */ /* 0x008fea0003900000 */
[----:B------:R-:W3:Y:S02]  /*8390*/  @!P2 SYNCS.PHASECHK.TRANS64 P2, [R0+URZ+0x78], R9 ;  /* 0x000078090000a5a7 */ /* 0x000ee400080410ff */
[----:B---3--:R-:W-:Y:S05]  /*83a0*/  @!P2 BRA `(.L_x_150) ;  /* 0xfffffffc00f0a947 */ /* 0x008fea000383ffff */
[----:B------:R-:W-:Y:S05]  /*83b0*/  BRA `(.L_x_77) ;  /* 0xffffffc0009c7947 */ /* 0x000fea000383ffff */
.L_x_81:
[----:B------:R-:W-:Y:S07]  /*83c0*/  MOV R0, UR4 ;  /* 0x0000000400007c02 */ /* 0x000fee0008000f00 */
.L_x_151:
[----:B--2---:R2:W3:Y:S02]  /*83d0*/  SYNCS.PHASECHK.TRANS64.TRYWAIT P0, [R0+URZ+0x58], R9 ;  /* 0x00005809000075a7 */ /* 0x0044e400080011ff */
[----:B---3--:R-:W-:Y:S05]  /*83e0*/  @!P0 NANOSLEEP.SYNCS 0x989680 ;  /* 0x009896800000895d */ /* 0x008fea0003900000 */
[----:B------:R-:W3:Y:S02]  /*83f0*/  @!P0 SYNCS.PHASECHK.TRANS64 P0, [R0+URZ+0x58], R9 ;  /* 0x00005809000085a7 */ /* 0x000ee400080010ff */
[----:B---3--:R-:W-:Y:S05]  /*8400*/  @!P0 BRA `(.L_x_151) ;  /* 0xfffffffc00f08947 */ /* 0x008fea000383ffff */
[----:B------:R-:W-:Y:S05]  /*8410*/  BRA `(.L_x_152) ;  /* 0xffffffc000fc7947 */ /* 0x000fea000383ffff */
.L_x_82:
[----:B------:R-:W-:Y:S07]  /*8420*/  MOV R9, UR5 ;  /* 0x0000000500097c02 */ /* 0x000fee0008000f00 */
.L_x_153:
[----:B--2---:R2:W3:Y:S02]  /*8430*/  SYNCS.PHASECHK.TRANS64.TRYWAIT P0, [R9+URZ+0x58], R0 ;  /* 0x00005800090075a7 */ /* 0x0044e400080011ff */
[----:B---3--:R-:W-:Y:S05]  /*8440*/  @!P0 NANOSLEEP.SYNCS 0x989680 ;  /* 0x009896800000895d */ /* 0x008fea0003900000 */
[----:B------:R-:W3:Y:S02]  /*8450*/  @!P0 SYNCS.PHASECHK.TRANS64 P0, [R9+URZ+0x58], R0 ;  /* 0x00005800090085a7 */ /* 0x000ee400080010ff */
[----:B---3--:R-:W-:Y:S05]  /*8460*/  @!P0 BRA `(.L_x_153) ;  /* 0xfffffffc00f08947 */ /* 0x008fea000383ffff */
[----:B------:R-:W-:Y:S05]  /*8470*/  BRA `(.L_x_154) ;  /* 0xffffffc4005c7947 */ /* 0x000fea000383ffff */
.L_x_84:
[----:B------:R-:W-:-:S07]  /*8480*/  MOV R0, UR4 ;  /* 0x0000000400007c02 */ /* 0x000fce0008000f00 */
.L_x_155:
[----:B--2---:R2:W3:Y:S02]  /*8490*/  SYNCS.PHASECHK.TRANS64.TRYWAIT P0, [R0+URZ], R3 ;  /* 0x00000003000075a7 */ /* 0x0044e400080011ff */
[----:B---3--:R-:W-:Y:S05]  /*84a0*/  @!P0 NANOSLEEP.SYNCS 0x989680 ;  /* 0x009896800000895d */ /* 0x008fea0003900000 */
[----:B------:R-:W3:Y:S02]  /*84b0*/  @!P0 SYNCS.PHASECHK.TRANS64 P0, [R0+URZ], R3 ;  /* 0x00000003000085a7 */ /* 0x000ee400080010ff */
[----:B---3--:R-:W-:Y:S05]  /*84c0*/  @!P0 BRA `(.L_x_155) ;  /* 0xfffffffc00f08947 */ /* 0x008fea000383ffff */
[----:B------:R-:W-:Y:S05]  /*84d0*/  BRA `(.L_x_156) ;  /* 0xffffffc400f07947 */ /* 0x000fea000383ffff */
.L_x_85:
[----:B------:R-:W-:-:S07]  /*84e0*/  MOV R0, UR5 ;  /* 0x0000000500007c02 */ /* 0x000fce0008000f00 */
.L_x_157:
[----:B--2---:R2:W3:Y:S02]  /*84f0*/  SYNCS.PHASECHK.TRANS64.TRYWAIT P0, [R0+URZ], R3 ;  /* 0x00000003000075a7 */ /* 0x0044e400080011ff */
[----:B---3--:R-:W-:Y:S05]  /*8500*/  @!P0 NANOSLEEP.SYNCS 0x989680 ;  /* 0x009896800000895d */ /* 0x008fea0003900000 */
[----:B------:R-:W3:Y:S02]  /*8510*/  @!P0 SYNCS.PHASECHK.TRANS64 P0, [R0+URZ], R3 ;  /* 0x00000003000085a7 */ /* 0x000ee400080010ff */
[----:B---3--:R-:W-:Y:S05]  /*8520*/  @!P0 BRA `(.L_x_157) ;  /* 0xfffffffc00f08947 */ /* 0x008fea000383ffff */
[----:B------:R-:W-:Y:S05]  /*8530*/  BRA `(.L_x_158) ;  /* 0xffffffc400fc7947 */ /* 0x000fea000383ffff */
.L_x_87:
[----:B-1----:R1:W2:Y:S02]  /*8540*/  SYNCS.PHASECHK.TRANS64.TRYWAIT P0, [R3+URZ+0x80], R0 ;  /* 0x00008000030075a7 */ /* 0x0022a400080011ff */
[----:B--2---:R-:W-:Y:S05]  /*8550*/  @!P0 NANOSLEEP.SYNCS 0x989680 ;  /* 0x009896800000895d */ /* 0x004fea0003900000 */
[----:B------:R-:W2:Y:S02]  /*8560*/  @!P0 SYNCS.PHASECHK.TRANS64 P0, [R3+URZ+0x80], R0 ;  /* 0x00008000030085a7 */ /* 0x000ea400080010ff */
[----:B--2---:R-:W-:Y:S05]  /*8570*/  @!P0 BRA `(.L_x_87) ;  /* 0xfffffffc00f08947 */ /* 0x004fea000383ffff */
[----:B------:R-:W-:Y:S05]  /*8580*/  BRA `(.L_x_159) ;  /* 0xffffffc800e87947 */ /* 0x000fea000383ffff */
.L_x_97:
[----:B-1----:R1:W2:Y:S02]  /*8590*/  SYNCS.PHASECHK.TRANS64.TRYWAIT P1, [R0+URZ+0x40], R5 ;  /* 0x00004005000075a7 */ /* 0x0022a400080211ff */
[----:B--2---:R-:W-:Y:S05]  /*85a0*/  @!P1 NANOSLEEP.SYNCS 0x989680 ;  /* 0x009896800000995d */ /* 0x004fea0003900000 */
[----:B------:R-:W2:Y:S02]  /*85b0*/  @!P1 SYNCS.PHASECHK.TRANS64 P1, [R0+URZ+0x40], R5 ;  /* 0x00004005000095a7 */ /* 0x000ea400080210ff */
[----:B--2---:R-:W-:Y:S05]  /*85c0*/  @!P1 BRA `(.L_x_97) ;  /* 0xfffffffc00f09947 */ /* 0x004fea000383ffff */
[----:B------:R-:W-:Y:S05]  /*85d0*/  BRA `(.L_x_96) ;  /* 0xffffffd800807947 */ /* 0x000fea000383ffff */
.L_x_99:
[----:B-1----:R1:W4:Y:S02]  /*85e0*/  SYNCS.PHASECHK.TRANS64.TRYWAIT P0, [R102+URZ+0xa0], R3 ;  /* 0x0000a003660075a7 */ /* 0x00232400080011ff */
[----:B----4-:R-:W-:Y:S05]  /*85f0*/  @!P0 NANOSLEEP.SYNCS 0x989680 ;  /* 0x009896800000895d */ /* 0x010fea0003900000 */
[----:B------:R-:W4:Y:S02]  /*8600*/  @!P0 SYNCS.PHASECHK.TRANS64 P0, [R102+URZ+0xa0], R3 ;  /* 0x0000a003660085a7 */ /* 0x000f2400080010ff */
[----:B----4-:R-:W-:Y:S05]  /*8610*/  @!P0 BRA `(.L_x_99) ;  /* 0xfffffffc00f08947 */ /* 0x010fea000383ffff */
[----:B------:R-:W-:Y:S05]  /*8620*/  BRA `(.L_x_98) ;  /* 0xffffffd800b87947 */ /* 0x000fea000383ffff */
.L_x_110:
[----:B---3--:R3:W4:Y:S02]  /*8630*/  SYNCS.PHASECHK.TRANS64.TRYWAIT P0, [R3+URZ+0x40], R110 ;  /* 0x0000406e030075a7 */ /* 0x00872400080011ff */
[----:B----4-:R-:W-:Y:S05]  /*8640*/  @!P0 NANOSLEEP.SYNCS 0x989680 ;  /* 0x009896800000895d */ /* 0x010fea0003900000 */
[----:B------:R-:W4:Y:S02]  /*8650*/  @!P0 SYNCS.PHASECHK.TRANS64 P0, [R3+URZ+0x40], R110 ;  /* 0x0000406e030085a7 */ /* 0x000f2400080010ff */
[----:B----4-:R-:W-:Y:S05]  /*8660*/  @!P0 BRA `(.L_x_110) ;  /* 0xfffffffc00f08947 */ /* 0x010fea000383ffff */
[----:B------:R-:W-:Y:S05]  /*8670*/  BRA `(.L_x_109) ;  /* 0xffffffe400a87947 */ /* 0x000fea000383ffff */
        .weak           $__internal_0_$__cuda_sm10x_tcgen05_guardrail_trap_col_being_dealloced_not_returned_by_alloc
        .type           $__internal_0_$__cuda_sm10x_tcgen05_guardrail_trap_col_being_dealloced_not_returned_by_alloc,@function
        .size           $__internal_0_$__cuda_sm10x_tcgen05_guardrail_trap_col_being_dealloced_not_returned_by_alloc,($__internal_1_$__cuda_sm10x_tcgen05_guardrail_trap_phase_invalid_during_alloc - $__internal_0_$__cuda_sm10x_tcgen05_guardrail_trap_col_being_dealloced_not_returned_by_alloc)
$__internal_0_$__cuda_sm10x_tcgen05_guardrail_trap_col_being_dealloced_not_returned_by_alloc:
[----:B------:R-:W-:Y:S05]  /*8680*/  BPT.TRAP 0x1 ;  /* 0x000000040000795c */ /* 0x000fea0000300000 */
[----:B------:R-:W-:-:S04]  /*8690*/  HFMA2 R3, -RZ, RZ, 0, 0 ;  /* 0x00000000ff037431 */ /* 0x000fc800000001ff */
[----:B------:R-:W-:Y:S05]  /*86a0*/  RET.REL.NODEC R2 `(_ZN7cutlass13device_kernelINS_4gemm6kernel13GemmUniversalIN4cute5tupleIJiiiiEEENS1_10collective13CollectiveMmaINS1_35MainloopSm100TmaUmmaWarpSpecializedILi4ELi2ELi4ENS5_IJNS4_1CILi1EEENSA_ILi2EEESB_EEEEENS5_IJNSA_ILi128EEENSA_ILi64EEESG_EEENS_6half_tENS5_IJlSB_lEEESI_SJ_NS4_8TiledMMAINS4_8MMA_AtomIJNS4_20SM100_MMA_F16BF16_SSISI_SI_fLi128ELi64ELNS4_4UMMA5MajorE0ELSO_0ELNSN_7ScaleInE0ELSP_0EEEEEENS4_6LayoutINS5_IJSB_SB_SB_EEENS5_IJNSA_ILi0EEESU_SU_EEEEENS5_IJNS4_10UnderscoreESX_SX_EEEEENS4_23SM90_TMA_LOAD_MULTICASTENS4_14ComposedLayoutINS4_7SwizzleILi3ELi4ELi3EEENS4_18smem_ptr_flag_bitsILi16EEENSS_INS5_IJNSA_ILi8EEESG_EEENS5_IJSG_SB_EEEEEEEvNS4_8identityENS4_13SM90_TMA_LOADES1A_vS1B_EENS_8epilogue10collective18CollectiveEpilogueINS1E_23Sm100TmaWarpSpecializedILi3ELi2ELi32ELb1ELb0EEEJSH_NS5_IJNSS_ISF_SB_EENSS_INSA_ILi32EEESB_EEEEESI_SJ_SI_SJ_NS1E_6fusion15FusionCallbacksIS1I_NS1N_17LinearCombinationISI_fSI_fLNS_15FloatRoundStyleE2EEESH_S1M_JEEENS4_5SM1004TMEM4LOAD26SM100_TMEM_LOAD_32dp32b32xES1C_NS11_INS12_ILi2ELi4ELi3EEES15_NSS_INS5_IJS16_S1K_EEENS5_IJS1K_SB_EEEEEEENS4_39AutoVectorizingCopyWithAssumedAlignmentILi128EEENS4_14SM90_TMA_STOREES21_S23_S23_EEEvvEEEEvNT_6ParamsE) ;  /* 0xffffff7802547950 */ /* 0x000fea0003c3ffff */
        .weak           $__internal_1_$__cuda_sm10x_tcgen05_guardrail_trap_phase_invalid_during_alloc
        .type           $__internal_1_$__cuda_sm10x_tcgen05_guardrail_trap_phase_invalid_during_alloc,@function
        .size           $__internal_1_$__cuda_sm10x_tcgen05_guardrail_trap_phase_invalid_during_alloc,($__internal_2_$__cuda_sm10x_tcgen05_guardrail_trap_unallocated_columns_being_dealloced - $__internal_1_$__cuda_sm10x_tcgen05_guardrail_trap_phase_invalid_during_alloc)
$__internal_1_$__cuda_sm10x_tcgen05_guardrail_trap_phase_invalid_during_alloc:
[----:B------:R-:W-:Y:S05]  /*86b0*/  BPT.TRAP 0x1 ;  /* 0x000000040000795c */ /* 0x000fea0000300000 */
[----:B------:R-:W-:-:S04]  /*86c0*/  MOV R5, 0x0 ;  /* 0x0000000000057802 */ /* 0x000fc80000000f00 */
[----:B------:R-:W-:Y:S05]  /*86d0*/  RET.REL.NODEC R4 `(_ZN7cutlass13device_kernelINS_4gemm6kernel13GemmUniversalIN4cute5tupleIJiiiiEEENS1_10collective13CollectiveMmaINS1_35MainloopSm100TmaUmmaWarpSpecializedILi4ELi2ELi4ENS5_IJNS4_1CILi1EEENSA_ILi2EEESB_EEEEENS5_IJNSA_ILi128EEENSA_ILi64EEESG_EEENS_6half_tENS5_IJlSB_lEEESI_SJ_NS4_8TiledMMAINS4_8MMA_AtomIJNS4_20SM100_MMA_F16BF16_SSISI_SI_fLi128ELi64ELNS4_4UMMA5MajorE0ELSO_0ELNSN_7ScaleInE0ELSP_0EEEEEENS4_6LayoutINS5_IJSB_SB_SB_EEENS5_IJNSA_ILi0EEESU_SU_EEEEENS5_IJNS4_10UnderscoreESX_SX_EEEEENS4_23SM90_TMA_LOAD_MULTICASTENS4_14ComposedLayoutINS4_7SwizzleILi3ELi4ELi3EEENS4_18smem_ptr_flag_bitsILi16EEENSS_INS5_IJNSA_ILi8EEESG_EEENS5_IJSG_SB_EEEEEEEvNS4_8identityENS4_13SM90_TMA_LOADES1A_vS1B_EENS_8epilogue10collective18CollectiveEpilogueINS1E_23Sm100TmaWarpSpecializedILi3ELi2ELi32ELb1ELb0EEEJSH_NS5_IJNSS_ISF_SB_EENSS_INSA_ILi32EEESB_EEEEESI_SJ_SI_SJ_NS1E_6fusion15FusionCallbacksIS1I_NS1N_17LinearCombinationISI_fSI_fLNS_15FloatRoundStyleE2EEESH_S1M_JEEENS4_5SM1004TMEM4LOAD26SM100_TMEM_LOAD_32dp32b32xES1C_NS11_INS12_ILi2ELi4ELi3EEES15_NSS_INS5_IJS16_S1K_EEENS5_IJS1K_SB_EEEEEEENS4_39AutoVectorizingCopyWithAssumedAlignmentILi128EEENS4_14SM90_TMA_STOREES21_S23_S23_EEEvvEEEEvNT_6ParamsE) ;  /* 0xffffff7804487950 */ /* 0x000fea0003c3ffff */
        .weak           $__internal_2_$__cuda_sm10x_tcgen05_guardrail_trap_unallocated_columns_being_dealloced
        .type           $__internal_2_$__cuda_sm10x_tcgen05_guardrail_trap_unallocated_columns_being_dealloced,@function
        .size           $__internal_2_$__cuda_sm10x_tcgen05_guardrail_trap_unallocated_columns_being_dealloced,(.L_x_161 - $__internal_2_$__cuda_sm10x_tcgen05_guardrail_trap_unallocated_columns_being_dealloced)
$__internal_2_$__cuda_sm10x_tcgen05_guardrail_trap_unallocated_columns_being_dealloced:
[----:B------:R-:W-:Y:S05]  /*86e0*/  BPT.TRAP 0x1 ;  /* 0x000000040000795c */ /* 0x000fea0000300000 */
[----:B------:R-:W-:-:S04]  /*86f0*/  HFMA2 R3, -RZ, RZ, 0, 0 ;  /* 0x00000000ff037431 */ /* 0x000fc800000001ff */
[----:B------:R-:W-:Y:S05]  /*8700*/  RET.REL.NODEC R2 `(_ZN7cutlass13device_kernelINS_4gemm6kernel13GemmUniversalIN4cute5tupleIJiiiiEEENS1_10collective13CollectiveMmaINS1_35MainloopSm100TmaUmmaWarpSpecializedILi4ELi2ELi4ENS5_IJNS4_1CILi1EEENSA_ILi2EEESB_EEEEENS5_IJNSA_ILi128EEENSA_ILi64EEESG_EEENS_6half_tENS5_IJlSB_lEEESI_SJ_NS4_8TiledMMAINS4_8MMA_AtomIJNS4_20SM100_MMA_F16BF16_SSISI_SI_fLi128ELi64ELNS4_4UMMA5MajorE0ELSO_0ELNSN_7ScaleInE0ELSP_0EEEEEENS4_6LayoutINS5_IJSB_SB_SB_EEENS5_IJNSA_ILi0EEESU_SU_EEEEENS5_IJNS4_10UnderscoreESX_SX_EEEEENS4_23SM90_TMA_LOAD_MULTICASTENS4_14ComposedLayoutINS4_7SwizzleILi3ELi4ELi3EEENS4_18smem_ptr_flag_bitsILi16EEENSS_INS5_IJNSA_ILi8EEESG_EEENS5_IJSG_SB_EEEEEEEvNS4_8identityENS4_13SM90_TMA_LOADES1A_vS1B_EENS_8epilogue10collective18CollectiveEpilogueINS1E_23Sm100TmaWarpSpecializedILi3ELi2ELi32ELb1ELb0EEEJSH_NS5_IJNSS_ISF_SB_EENSS_INSA_ILi32EEESB_EEEEESI_SJ_SI_SJ_NS1E_6fusion15FusionCallbacksIS1I_NS1N_17LinearCombinationISI_fSI_fLNS_15FloatRoundStyleE2EEESH_S1M_JEEENS4_5SM1004TMEM4LOAD26SM100_TMEM_LOAD_32dp32b32xES1C_NS11_INS12_ILi2ELi4ELi3EEES15_NSS_INS5_IJS16_S1K_EEENS5_IJS1K_SB_EEEEEEENS4_39AutoVectorizingCopyWithAssumedAlignmentILi128EEENS4_14SM90_TMA_STOREES21_S23_S23_EEEvvEEEEvNT_6ParamsE) ;  /* 0xffffff78023c7950 */ /* 0x000fea0003c3ffff */
.L_x_160:
[----:B------:R-:W-:-:S00]  /*8710*/  BRA `(.L_x_160) ;  /* 0xfffffffc00fc7947 */ /* 0x000fc0000383ffff */
[----:B------:R-:W-:-:S00]  /*8720*/  NOP ;  /* 0x0000000000007918 */ /* 0x000fc00000000000 */
        /* <DEDUP_REMOVED lines=13> */
.L_x_161:


//--------------------- .nv.global.init           --------------------------
	.section	.nv.global.init,"aw",@progbits
.nv.global.init:
	.type		$str$27,@object
	.size		$str$27,($str$28 - $str$27)
$str$27:
        /*0000*/ 	.byte	0x28, 0x61, 0x64, 0x64, 0x72, 0x65, 0x73, 0x73, 0x20, 0x26, 0x20, 0x6d, 0x61, 0x73, 0x6b, 0x29
        /*0010*/ 	.byte	0x20, 0x3d, 0x3d, 0x20, 0x30, 0x00
	.type		$str$28,@object
	.size		$str$28,($str$26 - $str$28)
$str$28:
        /*0016*/ 	.byte	0x2f, 0x74, 0x6d, 0x70, 0x2f, 0x63, 0x75, 0x74, 0x6c, 0x61, 0x73, 0x73, 0x5f, 0x73, 0x77, 0x65
        /*0026*/ 	.byte	0x65, 0x70, 0x5f, 0x73, 0x72, 0x63, 0x2f, 0x69, 0x6e, 0x63, 0x6c, 0x75, 0x64, 0x65, 0x2f, 0x63
        /*0036*/ 	.byte	0x75, 0x74, 0x65, 0x2f, 0x70, 0x6f, 0x69, 0x6e, 0x74, 0x65, 0x72, 0x5f, 0x66, 0x6c, 0x61, 0x67
        /*0046*/ 	.byte	0x67, 0x65, 0x64, 0x2e, 0x68, 0x70, 0x70, 0x00
	.type		$str$26,@object
	.size		$str$26,($str$25 - $str$26)
$str$26:
        /*004e*/ 	.byte	0x2f, 0x74, 0x6d, 0x70, 0x2f, 0x63, 0x75, 0x74, 0x6c, 0x61, 0x73, 0x73, 0x5f, 0x73, 0x77, 0x65
        /*005e*/ 	.byte	0x65, 0x70, 0x5f, 0x73, 0x72, 0x63, 0x2f, 0x69, 0x6e, 0x63, 0x6c, 0x75, 0x64, 0x65, 0x2f, 0x63
        /*006e*/ 	.byte	0x75, 0x74, 0x65, 0x2f, 0x61, 0x74, 0x6f, 0x6d, 0x2f, 0x63, 0x6f, 0x70, 0x79, 0x5f, 0x74, 0x72
        /*007e*/ 	.byte	0x61, 0x69, 0x74, 0x73, 0x5f, 0x73, 0x6d, 0x31, 0x30, 0x30, 0x2e, 0x68, 0x70, 0x70, 0x00
	.type		$str$25,@object
	.size		$str$25,(__unnamed_1 - $str$25)
$str$25:
        /*008d*/ 	.byte	0x28, 0x28, 0x75, 0x69, 0x6e, 0x74, 0x33, 0x32, 0x5f, 0x74, 0x28, 0x74, 0x68, 0x72, 0x65, 0x61
        /*009d*/ 	.byte	0x64, 0x49, 0x64, 0x78, 0x2e, 0x78, 0x29, 0x20, 0x2f, 0x20, 0x33, 0x32, 0x29, 0x20, 0x25, 0x20
        /*00ad*/ 	.byte	0x34, 0x29, 0x20, 0x3d, 0x3d, 0x20, 0x28, 0x28, 0x28, 0x74, 0x6d, 0x65, 0x6d, 0x5f, 0x61, 0x64
        /*00bd*/ 	.byte	0x64, 0x72, 0x20, 0x3e, 0x3e, 0x20, 0x31, 0x36, 0x29, 0x20, 0x2f, 0x20, 0x33, 0x32, 0x29, 0x20
        /*00cd*/ 	.byte	0x25, 0x20, 0x34, 0x29, 0x00
	.type		__unnamed_1,@object
	.size		__unnamed_1,(__unnamed_2 - __unnamed_1)
__unnamed_1:
        /*00d2*/ 	.byte	0x61, 0x75, 0x74, 0x6f, 0x20, 0x63, 0x75, 0x74, 0x65, 0x3a, 0x3a, 0x61, 0x73, 0x5f, 0x70, 0x6f
        /* <DEDUP_REMOVED lines=24> */
        /*0262*/ 	.byte	0x3e, 0x3e, 0x3e, 0x3e, 0x5d, 0x00
	.type		__unnamed_2,@object
	.size		__unnamed_2,(.L_2 - __unnamed_2)
__unnamed_2:
        /* <DEDUP_REMOVED lines=42> */
        /*0508*/ 	.byte	0x3e, 0x3e, 0x5d, 0x00
.L_2:


//--------------------- .nv.shared._ZN7cutlass13device_kernelINS_4gemm6kernel13GemmUniversalIN4cute5tupleIJiiiiEEENS1_10collective13CollectiveMmaINS1_35MainloopSm100TmaUmmaWarpSpecializedILi4ELi2ELi4ENS5_IJNS4_1CILi1EEENSA_ILi2EEESB_EEEEENS5_IJNSA_ILi128EEENSA_ILi64EEESG_EEENS_6half_tENS5_IJlSB_lEEESI_SJ_NS4_8TiledMMAINS4_8MMA_AtomIJNS4_20SM100_MMA_F16BF16_SSISI_SI_fLi128ELi64ELNS4_4UMMA5MajorE0ELSO_0ELNSN_7ScaleInE0ELSP_0EEEEEENS4_6LayoutINS5_IJSB_SB_SB_EEENS5_IJNSA_ILi0EEESU_SU_EEEEENS5_IJNS4_10UnderscoreESX_SX_EEEEENS4_23SM90_TMA_LOAD_MULTICASTENS4_14ComposedLayoutINS4_7SwizzleILi3ELi4ELi3EEENS4_18smem_ptr_flag_bitsILi16EEENSS_INS5_IJNSA_ILi8EEESG_EEENS5_IJSG_SB_EEEEEEEvNS4_8identityENS4_13SM90_TMA_LOADES1A_vS1B_EENS_8epilogue10collective18CollectiveEpilogueINS1E_23Sm100TmaWarpSpecializedILi3ELi2ELi32ELb1ELb0EEEJSH_NS5_IJNSS_ISF_SB_EENSS_INSA_ILi32EEESB_EEEEESI_SJ_SI_SJ_NS1E_6fusion15FusionCallbacksIS1I_NS1N_17LinearCombinationISI_fSI_fLNS_15FloatRoundStyleE2EEESH_S1M_JEEENS4_5SM1004TMEM4LOAD26SM100_TMEM_LOAD_32dp32b32xES1C_NS11_INS12_ILi2ELi4ELi3EEES15_NSS_INS5_IJS16_S1K_EEENS5_IJS1K_SB_EEEEEEENS4_39AutoVectorizingCopyWithAssumedAlignmentILi128EEENS4_14SM90_TMA_STOREES21_S23_S23_EEEvvEEEEvNT_6ParamsE --------------------------
	.section	.nv.shared._ZN7cutlass13device_kernelINS_4gemm6kernel13GemmUniversalIN4cute5tupleIJiiiiEEENS1_10collective13CollectiveMmaINS1_35MainloopSm100TmaUmmaWarpSpecializedILi4ELi2ELi4ENS5_IJNS4_1CILi1EEENSA_ILi2EEESB_EEEEENS5_IJNSA_ILi128EEENSA_ILi64EEESG_EEENS_6half_tENS5_IJlSB_lEEESI_SJ_NS4_8TiledMMAINS4_8MMA_AtomIJNS4_20SM100_MMA_F16BF16_SSISI_SI_fLi128ELi64ELNS4_4UMMA5MajorE0ELSO_0ELNSN_7ScaleInE0ELSP_0EEEEEENS4_6LayoutINS5_IJSB_SB_SB_EEENS5_IJNSA_ILi0EEESU_SU_EEEEENS5_IJNS4_10UnderscoreESX_SX_EEEEENS4_23SM90_TMA_LOAD_MULTICASTENS4_14ComposedLayoutINS4_7SwizzleILi3ELi4ELi3EEENS4_18smem_ptr_flag_bitsILi16EEENSS_INS5_IJNSA_ILi8EEESG_EEENS5_IJSG_SB_EEEEEEEvNS4_8identityENS4_13SM90_TMA_LOADES1A_vS1B_EENS_8epilogue10collective18CollectiveEpilogueINS1E_23Sm100TmaWarpSpecializedILi3ELi2ELi32ELb1ELb0EEEJSH_NS5_IJNSS_ISF_SB_EENSS_INSA_ILi32EEESB_EEEEESI_SJ_SI_SJ_NS1E_6fusion15FusionCallbacksIS1I_NS1N_17LinearCombinationISI_fSI_fLNS_15FloatRoundStyleE2EEESH_S1M_JEEENS4_5SM1004TMEM4LOAD26SM100_TMEM_LOAD_32dp32b32xES1C_NS11_INS12_ILi2ELi4ELi3EEES15_NSS_INS5_IJS16_S1K_EEENS5_IJS1K_SB_EEEEEEENS4_39AutoVectorizingCopyWithAssumedAlignmentILi128EEENS4_14SM90_TMA_STOREES21_S23_S23_EEEvvEEEEvNT_6ParamsE,"aw",@nobits
	.sectionflags	@""
	.align	16
	.zero		1024


//--------------------- .nv.shared.reserved.0     --------------------------
	.section	.nv.shared.reserved.0,"aw",@nobits
	.weak		__nv_reservedSMEM_offset_0_alias
	.size		__nv_reservedSMEM_offset_0_alias, 0, 64
	.other		__nv_reservedSMEM_offset_0_alias,@"STO_CUDA_RESERVED_SHARED STV_DEFAULT"
__nv_reservedSMEM_offset_0_alias:
	.zero		0
.nv.shared.reserved.0:
	.zero		64
	.weak		__nv_reservedSMEM_tcgen05_partition
	.type		__nv_reservedSMEM_tcgen05_partition,@object
	.size		__nv_reservedSMEM_tcgen05_partition,(.L_0 - __nv_reservedSMEM_tcgen05_partition)
__nv_reservedSMEM_tcgen05_partition:
	.zero		32
.L_0:


//--------------------- .nv.global                --------------------------
	.section	.nv.global,"aw",@nobits
.nv.global:
	.type		_ZN39_INTERNAL_d248185d_4_k_cu_23d75cc1_63724cute1_E,@object
	.size		_ZN39_INTERNAL_d248185d_4_k_cu_23d75cc1_63724cute1_E,(_ZN39_INTERNAL_d248185d_4_k_cu_23d75cc1_63724cuda3std3__45__cpo6cbeginE - _ZN39_INTERNAL_d248185d_4_k_cu_23d75cc1_63724cute1_E)
_ZN39_INTERNAL_d248185d_4_k_cu_23d75cc1_63724cute1_E:
	.zero		1
	.type		_ZN39_INTERNAL_d248185d_4_k_cu_23d75cc1_63724cuda3std3__45__cpo6cbeginE,@object
	.size		_ZN39_INTERNAL_d248185d_4_k_cu_23d75cc1_63724cuda3std3__45__cpo6cbeginE,(_ZN39_INTERNAL_d248185d_4_k_cu_23d75cc1_63724cuda3std3__48in_placeE - _ZN39_INTERNAL_d248185d_4_k_cu_23d75cc1_63724cuda3std3__45__cpo6cbeginE)
_ZN39_INTERNAL_d248185d_4_k_cu_23d75cc1_63724cuda3std3__45__cpo6cbeginE:
	.zero		1
	.type		_ZN39_INTERNAL_d248185d_4_k_cu_23d75cc1_63724cuda3std3__48in_placeE,@object
	.size		_ZN39_INTERNAL_d248185d_4_k_cu_23d75cc1_63724cuda3std3__48in_placeE,(_ZN39_INTERNAL_d248185d_4_k_cu_23d75cc1_63724cuda3std6ranges3__45__cpo9iter_moveE - _ZN39_INTERNAL_d248185d_4_k_cu_23d75cc1_63724cuda3std3__48in_placeE)
_ZN39_INTERNAL_d248185d_4_k_cu_23d75cc1_63724cuda3std3__48in_placeE:
	.zero		1
	.type		_ZN39_INTERNAL_d248185d_4_k_cu_23d75cc1_63724cuda3std6ranges3__45__cpo9iter_moveE,@object
	.size		_ZN39_INTERNAL_d248185d_4_k_cu_23d75cc1_63724cuda3std6ranges3__45__cpo9iter_moveE,(_ZN39_INTERNAL_d248185d_4_k_cu_23d75cc1_63724cuda3std3__45__cpo5beginE - _ZN39_INTERNAL_d248185d_4_k_cu_23d75cc1_63724cuda3std6ranges3__45__cpo9iter_moveE)
_ZN39_INTERNAL_d248185d_4_k_cu_23d75cc1_63724cuda3std6ranges3__45__cpo9iter_moveE:
	.zero		1
	.type		_ZN39_INTERNAL_d248185d_4_k_cu_23d75cc1_63724cuda3std3__45__cpo5beginE,@object
	.size		_ZN39_INTERNAL_d248185d_4_k_cu_23d75cc1_63724cuda3std3__45__cpo5beginE,(_ZN39_INTERNAL_d248185d_4_k_cu_23d75cc1_63724cuda3std3__441_GLOBAL__N__d248185d_4_k_cu_23d75cc1_63726ignoreE - _ZN39_INTERNAL_d248185d_4_k_cu_23d75cc1_63724cuda3std3__45__cpo5beginE)
_ZN39_INTERNAL_d248185d_4_k_cu_23d75cc1_63724cuda3std3__45__cpo5beginE:
	.zero		1
	.type		_ZN39_INTERNAL_d248185d_4_k_cu_23d75cc1_63724cuda3std3__441_GLOBAL__N__d248185d_4_k_cu_23d75cc1_63726ignoreE,@object
	.size		_ZN39_INTERNAL_d248185d_4_k_cu_23d75cc1_63724cuda3std3__441_GLOBAL__N__d248185d_4_k_cu_23d75cc1_63726ignoreE,(_ZN39_INTERNAL_d248185d_4_k_cu_23d75cc1_63724cute7productE - _ZN39_INTERNAL_d248185d_4_k_cu_23d75cc1_63724cuda3std3__441_GLOBAL__N__d248185d_4_k_cu_23d75cc1_63726ignoreE)
_ZN39_INTERNAL_d248185d_4_k_cu_23d75cc1_63724cuda3std3__441_GLOBAL__N__d248185d_4_k_cu_23d75cc1_63726ignoreE:
	.zero		1
	.type		_ZN39_INTERNAL_d248185d_4_k_cu_23d75cc1_63724cute7productE,@object
	.size		_ZN39_INTERNAL_d248185d_4_k_cu_23d75cc1_63724cute7productE,(_ZN39_INTERNAL_d248185d_4_k_cu_23d75cc1_63724cuda3std3__45__cpo3endE - _ZN39_INTERNAL_d248185d_4_k_cu_23d75cc1_63724cute7productE)
_ZN39_INTERNAL_d248185d_4_k_cu_23d75cc1_63724cute7productE:
	.zero		1
	.type		_ZN39_INTERNAL_d248185d_4_k_cu_23d75cc1_63724cuda3std3__45__cpo3endE,@object
	.size		_ZN39_INTERNAL_d248185d_4_k_cu_23d75cc1_63724cuda3std3__45__cpo3endE,(_ZN39_INTERNAL_d248185d_4_k_cu_23d75cc1_63724cuda3std3__419piecewise_constructE - _ZN39_INTERNAL_d248185d_4_k_cu_23d75cc1_63724cuda3std3__45__cpo3endE)
_ZN39_INTERNAL_d248185d_4_k_cu_23d75cc1_63724cuda3std3__45__cpo3endE:
	.zero		1
	.type		_ZN39_INTERNAL_d248185d_4_k_cu_23d75cc1_63724cuda3std3__419piecewise_constructE,@object
	.size		_ZN39_INTERNAL_d248185d_4_k_cu_23d75cc1_63724cuda3std3__419piecewise_constructE,(_ZN39_INTERNAL_d248185d_4_k_cu_23d75cc1_63724cuda3std3__45__cpo4cendE - _ZN39_INTERNAL_d248185d_4_k_cu_23d75cc1_63724cuda3std3__419piecewise_constructE)
_ZN39_INTERNAL_d248185d_4_k_cu_23d75cc1_63724cuda3std3__419piecewise_constructE:
	.zero		1
	.type		_ZN39_INTERNAL_d248185d_4_k_cu_23d75cc1_63724cuda3std3__45__cpo4cendE,@object
	.size		_ZN39_INTERNAL_d248185d_4_k_cu_23d75cc1_63724cuda3std3__45__cpo4cendE,(_ZN39_INTERNAL_d248185d_4_k_cu_23d75cc1_63724cuda3std6ranges3__45__cpo4swapE - _ZN39_INTERNAL_d248185d_4_k_cu_23d75cc1_63724cuda3std3__45__cpo4cendE)
_ZN39_INTERNAL_d248185d_4_k_cu_23d75cc1_63724cuda3std3__45__cpo4cendE:
	.zero		1
	.type		_ZN39_INTERNAL_d248185d_4_k_cu_23d75cc1_63724cuda3std6ranges3__45__cpo4swapE,@object
	.size		_ZN39_INTERNAL_d248185d_4_k_cu_23d75cc1_63724cuda3std6ranges3__45__cpo4swapE,(.L_10 - _ZN39_INTERNAL_d248185d_4_k_cu_23d75cc1_63724cuda3std6ranges3__45__cpo4swapE)
_ZN39_INTERNAL_d248185d_4_k_cu_23d75cc1_63724cuda3std6ranges3__45__cpo4swapE:
	.zero		1
.L_10:


//--------------------- .nv.constant0._ZN7cutlass13device_kernelINS_4gemm6kernel13GemmUniversalIN4cute5tupleIJiiiiEEENS1_10collective13CollectiveMmaINS1_35MainloopSm100TmaUmmaWarpSpecializedILi4ELi2ELi4ENS5_IJNS4_1CILi1EEENSA_ILi2EEESB_EEEEENS5_IJNSA_ILi128EEENSA_ILi64EEESG_EEENS_6half_tENS5_IJlSB_lEEESI_SJ_NS4_8TiledMMAINS4_8MMA_AtomIJNS4_20SM100_MMA_F16BF16_SSISI_SI_fLi128ELi64ELNS4_4UMMA5MajorE0ELSO_0ELNSN_7ScaleInE0ELSP_0EEEEEENS4_6LayoutINS5_IJSB_SB_SB_EEENS5_IJNSA_ILi0EEESU_SU_EEEEENS5_IJNS4_10UnderscoreESX_SX_EEEEENS4_23SM90_TMA_LOAD_MULTICASTENS4_14ComposedLayoutINS4_7SwizzleILi3ELi4ELi3EEENS4_18smem_ptr_flag_bitsILi16EEENSS_INS5_IJNSA_ILi8EEESG_EEENS5_IJSG_SB_EEEEEEEvNS4_8identityENS4_13SM90_TMA_LOADES1A_vS1B_EENS_8epilogue10collective18CollectiveEpilogueINS1E_23Sm100TmaWarpSpecializedILi3ELi2ELi32ELb1ELb0EEEJSH_NS5_IJNSS_ISF_SB_EENSS_INSA_ILi32EEESB_EEEEESI_SJ_SI_SJ_NS1E_6fusion15FusionCallbacksIS1I_NS1N_17LinearCombinationISI_fSI_fLNS_15FloatRoundStyleE2EEESH_S1M_JEEENS4_5SM1004TMEM4LOAD26SM100_TMEM_LOAD_32dp32b32xES1C_NS11_INS12_ILi2ELi4ELi3EEES15_NSS_INS5_IJS16_S1K_EEENS5_IJS1K_SB_EEEEEEENS4_39AutoVectorizingCopyWithAssumedAlignmentILi128EEENS4_14SM90_TMA_STOREES21_S23_S23_EEEvvEEEEvNT_6ParamsE --------------------------
	.section	.nv.constant0._ZN7cutlass13device_kernelINS_4gemm6kernel13GemmUniversalIN4cute5tupleIJiiiiEEENS1_10collective13CollectiveMmaINS1_35MainloopSm100TmaUmmaWarpSpecializedILi4ELi2ELi4ENS5_IJNS4_1CILi1EEENSA_ILi2EEESB_EEEEENS5_IJNSA_ILi128EEENSA_ILi64EEESG_EEENS_6half_tENS5_IJlSB_lEEESI_SJ_NS4_8TiledMMAINS4_8MMA_AtomIJNS4_20SM100_MMA_F16BF16_SSISI_SI_fLi128ELi64ELNS4_4UMMA5MajorE0ELSO_0ELNSN_7ScaleInE0ELSP_0EEEEEENS4_6LayoutINS5_IJSB_SB_SB_EEENS5_IJNSA_ILi0EEESU_SU_EEEEENS5_IJNS4_10UnderscoreESX_SX_EEEEENS4_23SM90_TMA_LOAD_MULTICASTENS4_14ComposedLayoutINS4_7SwizzleILi3ELi4ELi3EEENS4_18smem_ptr_flag_bitsILi16EEENSS_INS5_IJNSA_ILi8EEESG_EEENS5_IJSG_SB_EEEEEEEvNS4_8identityENS4_13SM90_TMA_LOADES1A_vS1B_EENS_8epilogue10collective18CollectiveEpilogueINS1E_23Sm100TmaWarpSpecializedILi3ELi2ELi32ELb1ELb0EEEJSH_NS5_IJNSS_ISF_SB_EENSS_INSA_ILi32EEESB_EEEEESI_SJ_SI_SJ_NS1E_6fusion15FusionCallbacksIS1I_NS1N_17LinearCombinationISI_fSI_fLNS_15FloatRoundStyleE2EEESH_S1M_JEEENS4_5SM1004TMEM4LOAD26SM100_TMEM_LOAD_32dp32b32xES1C_NS11_INS12_ILi2ELi4ELi3EEES15_NSS_INS5_IJS16_S1K_EEENS5_IJS1K_SB_EEEEEEENS4_39AutoVectorizingCopyWithAssumedAlignmentILi128EEENS4_14SM90_TMA_STOREES21_S23_S23_EEEvvEEEEvNT_6ParamsE,"a",@progbits
	.sectionflags	@""
	.align	4
.nv.constant0._ZN7cutlass13device_kernelINS_4gemm6kernel13GemmUniversalIN4cute5tupleIJiiiiEEENS1_10collective13CollectiveMmaINS1_35MainloopSm100TmaUmmaWarpSpecializedILi4ELi2ELi4ENS5_IJNS4_1CILi1EEENSA_ILi2EEESB_EEEEENS5_IJNSA_ILi128EEENSA_ILi64EEESG_EEENS_6half_tENS5_IJlSB_lEEESI_SJ_NS4_8TiledMMAINS4_8MMA_AtomIJNS4_20SM100_MMA_F16BF16_SSISI_SI_fLi128ELi64ELNS4_4UMMA5MajorE0ELSO_0ELNSN_7ScaleInE0ELSP_0EEEEEENS4_6LayoutINS5_IJSB_SB_SB_EEENS5_IJNSA_ILi0EEESU_SU_EEEEENS5_IJNS4_10UnderscoreESX_SX_EEEEENS4_23SM90_TMA_LOAD_MULTICASTENS4_14ComposedLayoutINS4_7SwizzleILi3ELi4ELi3EEENS4_18smem_ptr_flag_bitsILi16EEENSS_INS5_IJNSA_ILi8EEESG_EEENS5_IJSG_SB_EEEEEEEvNS4_8identityENS4_13SM90_TMA_LOADES1A_vS1B_EENS_8epilogue10collective18CollectiveEpilogueINS1E_23Sm100TmaWarpSpecializedILi3ELi2ELi32ELb1ELb0EEEJSH_NS5_IJNSS_ISF_SB_EENSS_INSA_ILi32EEESB_EEEEESI_SJ_SI_SJ_NS1E_6fusion15FusionCallbacksIS1I_NS1N_17LinearCombinationISI_fSI_fLNS_15FloatRoundStyleE2EEESH_S1M_JEEENS4_5SM1004TMEM4LOAD26SM100_TMEM_LOAD_32dp32b32xES1C_NS11_INS12_ILi2ELi4ELi3EEES15_NSS_INS5_IJS16_S1K_EEENS5_IJS1K_SB_EEEEEEENS4_39AutoVectorizingCopyWithAssumedAlignmentILi128EEENS4_14SM90_TMA_STOREES21_S23_S23_EEEvvEEEEvNT_6ParamsE:
	.zero		2944


//--------------------- SYMBOLS --------------------------

	.type		.nv.reservedSmem.offset0,@object
	.size		.nv.reservedSmem.offset0,0x4
	.type		.nv.reservedSmem.cap,@object
	.size		.nv.reservedSmem.cap,0x4
	.type		__assertfail,@function
